def matmul_kernel(
    a_ptr,
    b_ptr,
    c_ptr,
    M,
    N,
    K,
    stride_am,
    stride_ak,
    stride_bk,
    stride_bn,
    stride_cm,
    stride_cn,
    BLOCK_M: tl.constexpr,
    BLOCK_N: tl.constexpr,
    BLOCK_K: tl.constexpr,
    GROUP_M: tl.constexpr,
):
    pid = tl.program_id(axis=0)
    num_pid_m = tl.cdiv(M, BLOCK_M)
    num_pid_n = tl.cdiv(N, BLOCK_N)
    num_pid_in_group = GROUP_M * num_pid_n
    group_id = pid // num_pid_in_group
    first_pid_m = group_id * GROUP_M
    group_size_m = min(num_pid_m - first_pid_m, GROUP_M)
    pid_m = first_pid_m + ((pid % num_pid_in_group) % group_size_m)
    pid_n = (pid % num_pid_in_group) // group_size_m

    offs_am = (pid_m * BLOCK_M + tl.arange(0, BLOCK_M)) % M
    offs_bn = (pid_n * BLOCK_N + tl.arange(0, BLOCK_N)) % N
    offs_k = tl.arange(0, BLOCK_K)
    a_ptrs = a_ptr + offs_am[:, None] * stride_am + offs_k[None, :] * stride_ak
    b_ptrs = b_ptr + offs_k[:, None] * stride_bk + offs_bn[None, :] * stride_bn

    acc = tl.zeros((BLOCK_M, BLOCK_N), dtype=tl.float32)
    for kk in range(0, tl.cdiv(K, BLOCK_K)):
        a = tl.load(a_ptrs, mask=offs_k[None, :] < K - kk * BLOCK_K, other=0.0)
        b = tl.load(b_ptrs, mask=offs_k[:, None] < K - kk * BLOCK_K, other=0.0)
        acc = tl.dot(a, b, acc)
        a_ptrs += BLOCK_K * stride_ak
        b_ptrs += BLOCK_K * stride_bk

    c = acc.to(c_ptr.dtype.element_ty)
    offs_cm = pid_m * BLOCK_M + tl.arange(0, BLOCK_M)
    offs_cn = pid_n * BLOCK_N + tl.arange(0, BLOCK_N)
    c_ptrs = c_ptr + offs_cm[:, None] * stride_cm + offs_cn[None, :] * stride_cn
    mask = (offs_cm[:, None] < M) & (offs_cn[None, :] < N)
    tl.store(c_ptrs, c, mask=mask)

# config = {"BLOCK_K": 32, "BLOCK_M": 16, "BLOCK_N": 32, "GROUP_M": 8, "arch": "sm_90", "dtype": "bf16", "num_ctas": 1, "num_stages": 2, "num_warps": 2}
# arch = sm_90


// ===== COMPILED SASS (sm_90a) =====

	.target	sm_90a

	.elftype	@"ET_EXEC"


//--------------------- .note.nv.tkinfo           --------------------------
	.section	.note.nv.tkinfo,"",@"SHT_NOTE"
	.sectionflags	@"SHF_NOTE_NV_TKINFO"
	.tkinfo
        /*0018*/ 	.word	0x00000002
        /*0030*/ 	.string	""
        /*0030*/ 	.string	"ptxas"
        /*0030*/ 	.string	"Cuda compilation tools, release 13.0, V13.0.88"
        /*0030*/ 	.string	"Build cuda_13.0.r13.0/compiler.36424714_0"
        /*0030*/ 	.string	"-v  -suppress-debug-info  -lineinfo  -arch sm_90a "



//--------------------- .note.nv.cuinfo           --------------------------
	.section	.note.nv.cuinfo,"",@"SHT_NOTE"
	.sectionflags	@"SHF_NOTE_NV_CUINFO"
        /*0018*/ 	.short	0x0002
        /*001a*/ 	.short	0x005a
        /*001c*/ 	.short	0x0082
	.zero		2


//--------------------- .nv.info                  --------------------------
	.section	.nv.info,"",@"SHT_CUDA_INFO"
	.align	4


	//----- nvinfo : EIATTR_REGCOUNT
	.align		4
        /*0000*/ 	.byte	0x04, 0x2f
        /*0002*/ 	.short	(.L_1 - .L_0)
	.align		4
.L_0:
        /*0004*/ 	.word	index@(matmul_kernel)
        /*0008*/ 	.word	0x00000060


	//----- nvinfo : EIATTR_FRAME_SIZE
	.align		4
.L_1:
        /*000c*/ 	.byte	0x04, 0x11
        /*000e*/ 	.short	(.L_3 - .L_2)
	.align		4
.L_2:
        /*0010*/ 	.word	index@(matmul_kernel)
        /*0014*/ 	.word	0x00000000


	//----- nvinfo : EIATTR_MIN_STACK_SIZE
	.align		4
.L_3:
        /*0018*/ 	.byte	0x04, 0x12
        /*001a*/ 	.short	(.L_5 - .L_4)
	.align		4
.L_4:
        /*001c*/ 	.word	index@(matmul_kernel)
        /*0020*/ 	.word	0x00000000
.L_5:


//--------------------- .nv.compat                --------------------------
	.section	.nv.compat,"",@"SHT_CUDA_COMPAT_INFO"
	.align	4
        /*0000*/ 	.byte	0x02, 0x09, 0x01, 0x00, 0x02, 0x02, 0x01, 0x00, 0x02, 0x05, 0x05, 0x00, 0x03, 0x07, 0x01, 0x01
        /*0010*/ 	.byte	0x02, 0x03, 0x00, 0x00, 0x02, 0x06, 0x01, 0x00, 0x04, 0x0b, 0x08, 0x00, 0x00, 0x00, 0x00, 0x00
        /*0020*/ 	.byte	0x00, 0x00, 0x00, 0x00


//--------------------- .nv.info.matmul_kernel    --------------------------
	.section	.nv.info.matmul_kernel,"",@"SHT_CUDA_INFO"
	.sectionflags	@""
	.align	4


	//----- nvinfo : EIATTR_CUDA_API_VERSION
	.align		4
        /*0000*/ 	.byte	0x04, 0x37
        /*0002*/ 	.short	(.L_7 - .L_6)
.L_6:
        /*0004*/ 	.word	0x00000082


	//----- nvinfo : EIATTR_KPARAM_INFO
	.align		4
.L_7:
        /*0008*/ 	.byte	0x04, 0x17
        /*000a*/ 	.short	(.L_9 - .L_8)
.L_8:
        /*000c*/ 	.word	0x00000000
        /*0010*/ 	.short	0x000d
        /*0012*/ 	.short	0x0048
        /*0014*/ 	.byte	0x00, 0xf4, 0x21, 0x00


	//----- nvinfo : EIATTR_KPARAM_INFO
	.align		4
.L_9:
        /*0018*/ 	.byte	0x04, 0x17
        /*001a*/ 	.short	(.L_11 - .L_10)
.L_10:
        /*001c*/ 	.word	0x00000000
        /*0020*/ 	.short	0x000c
        /*0022*/ 	.short	0x0040
        /*0024*/ 	.byte	0x00, 0xf4, 0x21, 0x00


	//----- nvinfo : EIATTR_KPARAM_INFO
	.align		4
.L_11:
        /*0028*/ 	.byte	0x04, 0x17
        /*002a*/ 	.short	(.L_13 - .L_12)
.L_12:
        /*002c*/ 	.word	0x00000000
        /*0030*/ 	.short	0x000b
        /*0032*/ 	.short	0x0038
        /*0034*/ 	.byte	0x00, 0xf0, 0x11, 0x00


	//----- nvinfo : EIATTR_KPARAM_INFO
	.align		4
.L_13:
        /*0038*/ 	.byte	0x04, 0x17
        /*003a*/ 	.short	(.L_15 - .L_14)
.L_14:
        /*003c*/ 	.word	0x00000000
        /*0040*/ 	.short	0x000a
        /*0042*/ 	.short	0x0034
        /*0044*/ 	.byte	0x00, 0xf0, 0x11, 0x00


	//----- nvinfo : EIATTR_KPARAM_INFO
	.align		4
.L_15:
        /*0048*/ 	.byte	0x04, 0x17
        /*004a*/ 	.short	(.L_17 - .L_16)
.L_16:
        /*004c*/ 	.word	0x00000000
        /*0050*/ 	.short	0x0009
        /*0052*/ 	.short	0x0030
        /*0054*/ 	.byte	0x00, 0xf0, 0x11, 0x00


	//----- nvinfo : EIATTR_KPARAM_INFO
	.align		4
.L_17:
        /*0058*/ 	.byte	0x04, 0x17
        /*005a*/ 	.short	(.L_19 - .L_18)
.L_18:
        /*005c*/ 	.word	0x00000000
        /*0060*/ 	.short	0x0008
        /*0062*/ 	.short	0x002c
        /*0064*/ 	.byte	0x00, 0xf0, 0x11, 0x00


	//----- nvinfo : EIATTR_KPARAM_INFO
	.align		4
.L_19:
        /*0068*/ 	.byte	0x04, 0x17
        /*006a*/ 	.short	(.L_21 - .L_20)
.L_20:
        /*006c*/ 	.word	0x00000000
        /*0070*/ 	.short	0x0007
        /*0072*/ 	.short	0x0028
        /*0074*/ 	.byte	0x00, 0xf0, 0x11, 0x00


	//----- nvinfo : EIATTR_KPARAM_INFO
	.align		4
.L_21:
        /*0078*/ 	.byte	0x04, 0x17
        /*007a*/ 	.short	(.L_23 - .L_22)
.L_22:
        /*007c*/ 	.word	0x00000000
        /*0080*/ 	.short	0x0006
        /*0082*/ 	.short	0x0024
        /*0084*/ 	.byte	0x00, 0xf0, 0x11, 0x00


	//----- nvinfo : EIATTR_KPARAM_INFO
	.align		4
.L_23:
        /*0088*/ 	.byte	0x04, 0x17
        /*008a*/ 	.short	(.L_25 - .L_24)
.L_24:
        /*008c*/ 	.word	0x00000000
        /*0090*/ 	.short	0x0005
        /*0092*/ 	.short	0x0020
        /*0094*/ 	.byte	0x00, 0xf0, 0x11, 0x00


	//----- nvinfo : EIATTR_KPARAM_INFO
	.align		4
.L_25:
        /*0098*/ 	.byte	0x04, 0x17
        /*009a*/ 	.short	(.L_27 - .L_26)
.L_26:
        /*009c*/ 	.word	0x00000000
        /*00a0*/ 	.short	0x0004
        /*00a2*/ 	.short	0x001c
        /*00a4*/ 	.byte	0x00, 0xf0, 0x11, 0x00


	//----- nvinfo : EIATTR_KPARAM_INFO
	.align		4
.L_27:
        /*00a8*/ 	.byte	0x04, 0x17
        /*00aa*/ 	.short	(.L_29 - .L_28)
.L_28:
        /*00ac*/ 	.word	0x00000000
        /*00b0*/ 	.short	0x0003
        /*00b2*/ 	.short	0x0018
        /*00b4*/ 	.byte	0x00, 0xf0, 0x11, 0x00


	//----- nvinfo : EIATTR_KPARAM_INFO
	.align		4
.L_29:
        /*00b8*/ 	.byte	0x04, 0x17
        /*00ba*/ 	.short	(.L_31 - .L_30)
.L_30:
        /*00bc*/ 	.word	0x00000000
        /*00c0*/ 	.short	0x0002
        /*00c2*/ 	.short	0x0010
        /*00c4*/ 	.byte	0x00, 0xf4, 0x21, 0x00


	//----- nvinfo : EIATTR_KPARAM_INFO
	.align		4
.L_31:
        /*00c8*/ 	.byte	0x04, 0x17
        /*00ca*/ 	.short	(.L_33 - .L_32)
.L_32:
        /*00cc*/ 	.word	0x00000000
        /*00d0*/ 	.short	0x0001
        /*00d2*/ 	.short	0x0008
        /*00d4*/ 	.byte	0x00, 0xf4, 0x21, 0x00


	//----- nvinfo : EIATTR_KPARAM_INFO
	.align		4
.L_33:
        /*00d8*/ 	.byte	0x04, 0x17
        /*00da*/ 	.short	(.L_35 - .L_34)
.L_34:
        /*00dc*/ 	.word	0x00000000
        /*00e0*/ 	.short	0x0000
        /*00e2*/ 	.short	0x0000
        /*00e4*/ 	.byte	0x00, 0xf4, 0x21, 0x00


	//----- nvinfo : EIATTR_SPARSE_MMA_MASK
	.align		4
.L_35:
        /*00e8*/ 	.byte	0x03, 0x50
        /*00ea*/ 	.short	0x0000


	//----- nvinfo : EIATTR_MAXREG_COUNT
	.align		4
        /*00ec*/ 	.byte	0x03, 0x1b
        /*00ee*/ 	.short	0x00ff


	//----- nvinfo : EIATTR_NUM_BARRIERS
	.align		4
        /*00f0*/ 	.byte	0x02, 0x4c
        /*00f2*/ 	.byte	0x01
	.zero		1


	//----- nvinfo : EIATTR_MERCURY_ISA_VERSION
	.align		4
        /*00f4*/ 	.byte	0x03, 0x5f
        /*00f6*/ 	.short	0x0101


	//----- nvinfo : EIATTR_EXIT_INSTR_OFFSETS
	.align		4
        /*00f8*/ 	.byte	0x04, 0x1c
        /*00fa*/ 	.short	(.L_37 - .L_36)


	//   ....[0]....
.L_36:
        /*00fc*/ 	.word	0x00002b10


	//   ....[1]....
        /*0100*/ 	.word	0x00002b40


	//----- nvinfo : EIATTR_REQNTID
	.align		4
.L_37:
        /*0104*/ 	.byte	0x04, 0x10
        /*0106*/ 	.short	(.L_39 - .L_38)
.L_38:
        /*0108*/ 	.word	0x00000040
        /*010c*/ 	.word	0x00000001
        /*0110*/ 	.word	0x00000001


	//----- nvinfo : EIATTR_CBANK_PARAM_SIZE
	.align		4
.L_39:
        /*0114*/ 	.byte	0x03, 0x19
        /*0116*/ 	.short	0x0050


	//----- nvinfo : EIATTR_PARAM_CBANK
	.align		4
        /*0118*/ 	.byte	0x04, 0x0a
        /*011a*/ 	.short	(.L_41 - .L_40)
	.align		4
.L_40:
        /*011c*/ 	.word	index@(.nv.constant0.matmul_kernel)
        /*0120*/ 	.short	0x0210
        /*0122*/ 	.short	0x0050


	//----- nvinfo : EIATTR_SW_WAR
	.align		4
.L_41:
        /*0124*/ 	.byte	0x04, 0x36
        /*0126*/ 	.short	(.L_43 - .L_42)
.L_42:
        /*0128*/ 	.word	0x00000008
.L_43:


//--------------------- .nv.callgraph             --------------------------
	.section	.nv.callgraph,"",@"SHT_CUDA_CALLGRAPH"
	.align	4
	.sectionentsize	8
	.align		4
        /*0000*/ 	.word	0x00000000
	.align		4
        /*0004*/ 	.word	0xffffffff
	.align		4
        /*0008*/ 	.word	0x00000000
	.align		4
        /*000c*/ 	.word	0xfffffffe
	.align		4
        /*0010*/ 	.word	0x00000000
	.align		4
        /*0014*/ 	.word	0xfffffffd
	.align		4
        /*0018*/ 	.word	0x00000000
	.align		4
        /*001c*/ 	.word	0xfffffffc


//--------------------- .text.matmul_kernel       --------------------------
	.section	.text.matmul_kernel,"ax",@progbits
	.align	128
        .global         matmul_kernel
        .type           matmul_kernel,@function
        .size           matmul_kernel,(.L_x_3 - matmul_kernel)
        .other          matmul_kernel,@"STO_CUDA_ENTRY STV_DEFAULT"
matmul_kernel:
.text.matmul_kernel:
[----:B------:R-:W-:Y:S08]  /*0000*/  LDC R1, c[0x0][0x28] ;  /* 0x00000a00ff017b82 */ /* 0x000ff00000000800 */
[----:B------:R-:W0:Y:S01]  /*0010*/  LDC.64 R14, c[0x0][0x228] ;  /* 0x00008a00ff0e7b82 */ /* 0x000e220000000a00 */
[----:B------:R-:W1:Y:S01]  /*0020*/  S2R R5, SR_CTAID.X ;  /* 0x0000000000057919 */ /* 0x000e620000002500 */
[----:B------:R-:W-:Y:S01]  /*0030*/  UMOV UR5, 0x400 ;  /* 0x0000040000057882 */ /* 0x000fe20000000000 */
[----:B------:R-:W-:Y:S01]  /*0040*/  ULDC.64 UR8, c[0x0][0x208] ;  /* 0x0000820000087ab9 */ /* 0x000fe20000000a00 */
[----:B------:R-:W2:Y:S04]  /*0050*/  S2R R11, SR_TID.X ;  /* 0x00000000000b7919 */ /* 0x000ea80000002100 */
[----:B------:R-:W3:Y:S08]  /*0060*/  LDC R66, c[0x0][0x230] ;  /* 0x00008c00ff427b82 */ /* 0x000ef00000000800 */
[----:B------:R-:W4:Y:S01]  /*0070*/  S2UR UR6, SR_CgaCtaId ;  /* 0x00000000000679c3 */ /* 0x000f220000008800 */
[----:B0-----:R-:W-:-:S05]  /*0080*/  VIADD R0, R15, 0x1f ;  /* 0x0000001f0f007836 */ /* 0x001fca0000000000 */
[----:B------:R-:W-:Y:S01]  /*0090*/  SHF.R.S32.HI R3, RZ, 0x1f, R0 ;  /* 0x0000001fff037819 */ /* 0x000fe20000011400 */
[----:B---3--:R-:W-:-:S03]  /*00a0*/  VIADD R66, R66, 0x1f ;  /* 0x0000001f42427836 */ /* 0x008fc60000000000 */
[----:B------:R-:W-:Y:S02]  /*00b0*/  LEA.HI R3, R3, R0, RZ, 0x5 ;  /* 0x0000000003037211 */ /* 0x000fe400078f28ff */
[----:B-1----:R-:W-:Y:S02]  /*00c0*/  IABS R8, R5 ;  /* 0x0000000500087213 */ /* 0x002fe40000000000 */
[----:B------:R-:W-:Y:S02]  /*00d0*/  SHF.R.S32.HI R3, RZ, 0x5, R3 ;  /* 0x00000005ff037819 */ /* 0x000fe40000011403 */
[----:B--2---:R-:W-:Y:S01]  /*00e0*/  SHF.R.U32.HI R12, RZ, 0x4, R11 ;  /* 0x00000004ff0c7819 */ /* 0x004fe2000001160b */
[----:B----4-:R-:W-:Y:S02]  /*00f0*/  ULEA UR5, UR6, UR5, 0x18 ;  /* 0x0000000506057291 */ /* 0x010fe4000f8ec03f */
[----:B------:R-:W-:Y:S01]  /*0100*/  IMAD.SHL.U32 R4, R3, 0x8, RZ ;  /* 0x0000000803047824 */ /* 0x000fe200078e00ff */
[----:B------:R-:W-:-:S04]  /*0110*/  SGXT.U32 R12, R12, 0x2 ;  /* 0x000000020c0c781a */ /* 0x000fc80000000000 */
[-C--:B------:R-:W-:Y:S02]  /*0120*/  IABS R7, R4.reuse ;  /* 0x0000000400077213 */ /* 0x080fe40000000000 */
[----:B------:R-:W-:Y:S02]  /*0130*/  IABS R10, R4 ;  /* 0x00000004000a7213 */ /* 0x000fe40000000000 */
[----:B------:R-:W0:Y:S08]  /*0140*/  I2F.RP R0, R7 ;  /* 0x0000000700007306 */ /* 0x000e300000209400 */
[----:B0-----:R-:W0:Y:S02]  /*0150*/  MUFU.RCP R0, R0 ;  /* 0x0000000000007308 */ /* 0x001e240000001000 */
[----:B0-----:R-:W-:-:S02]  /*0160*/  VIADD R2, R0, 0xffffffe ;  /* 0x0ffffffe00027836 */ /* 0x001fc40000000000 */
[----:B------:R-:W-:-:S04]  /*0170*/  IMAD.MOV R0, RZ, RZ, -R10 ;  /* 0x000000ffff007224 */ /* 0x000fc800078e0a0a */
[----:B------:R0:W1:Y:S02]  /*0180*/  F2I.FTZ.U32.TRUNC.NTZ R3, R2 ;  /* 0x0000000200037305 */ /* 0x000064000021f000 */
[----:B0-----:R-:W-:Y:S02]  /*0190*/  IMAD.MOV.U32 R2, RZ, RZ, RZ ;  /* 0x000000ffff027224 */ /* 0x001fe400078e00ff */
[----:B-1----:R-:W-:-:S04]  /*01a0*/  IMAD.MOV R6, RZ, RZ, -R3 ;  /* 0x000000ffff067224 */ /* 0x002fc800078e0a03 */
[----:B------:R-:W-:Y:S02]  /*01b0*/  IMAD R9, R6, R7, RZ ;  /* 0x0000000706097224 */ /* 0x000fe400078e02ff */
[----:B------:R-:W-:Y:S02]  /*01c0*/  IMAD.MOV.U32 R6, RZ, RZ, R8 ;  /* 0x000000ffff067224 */ /* 0x000fe400078e0008 */
[----:B------:R-:W-:-:S06]  /*01d0*/  IMAD.HI.U32 R3, R3, R9, R2 ;  /* 0x0000000903037227 */ /* 0x000fcc00078e0002 */
[----:B------:R-:W-:-:S04]  /*01e0*/  IMAD.HI.U32 R3, R3, R6, RZ ;  /* 0x0000000603037227 */ /* 0x000fc800078e00ff */
[----:B------:R-:W-:-:S05]  /*01f0*/  IMAD R0, R3, R0, R6 ;  /* 0x0000000003007224 */ /* 0x000fca00078e0206 */
[----:B------:R-:W-:-:S13]  /*0200*/  ISETP.GT.U32.AND P1, PT, R7, R0, PT ;  /* 0x000000000700720c */ /* 0x000fda0003f24070 */
[----:B------:R-:W-:Y:S02]  /*0210*/  @!P1 IMAD.IADD R0, R0, 0x1, -R7 ;  /* 0x0000000100009824 */ /* 0x000fe400078e0a07 */
[----:B------:R-:W-:Y:S01]  /*0220*/  @!P1 VIADD R3, R3, 0x1 ;  /* 0x0000000103039836 */ /* 0x000fe20000000000 */
[----:B------:R-:W-:Y:S02]  /*0230*/  ISETP.NE.AND P1, PT, R4, RZ, PT ;  /* 0x000000ff0400720c */ /* 0x000fe40003f25270 */
[----:B------:R-:W-:Y:S02]  /*0240*/  ISETP.GE.U32.AND P0, PT, R0, R7, PT ;  /* 0x000000070000720c */ /* 0x000fe40003f06070 */
[----:B------:R-:W-:-:S04]  /*0250*/  LOP3.LUT R0, R5, R4, RZ, 0x3c, !PT ;  /* 0x0000000405007212 */ /* 0x000fc800078e3cff */
[----:B------:R-:W-:Y:S01]  /*0260*/  ISETP.GE.AND P2, PT, R0, RZ, PT ;  /* 0x000000ff0000720c */ /* 0x000fe20003f46270 */
[----:B------:R-:W-:-:S06]  /*0270*/  VIADD R0, R14, 0xf ;  /* 0x0000000f0e007836 */ /* 0x000fcc0000000000 */
[----:B------:R-:W-:-:S04]  /*0280*/  @P0 VIADD R3, R3, 0x1 ;  /* 0x0000000103030836 */ /* 0x000fc80000000000 */
[----:B------:R-:W-:Y:S01]  /*0290*/  IMAD.MOV.U32 R2, RZ, RZ, R3 ;  /* 0x000000ffff027224 */ /* 0x000fe200078e0003 */
[----:B------:R-:W-:-:S03]  /*02a0*/  SHF.R.S32.HI R3, RZ, 0x1f, R0 ;  /* 0x0000001fff037819 */ /* 0x000fc60000011400 */
[----:B------:R-:W-:Y:S01]  /*02b0*/  @!P2 IMAD.MOV R2, RZ, RZ, -R2 ;  /* 0x000000ffff02a224 */ /* 0x000fe200078e0a02 */
[----:B------:R-:W-:Y:S02]  /*02c0*/  @!P1 LOP3.LUT R2, RZ, R4, RZ, 0x33, !PT ;  /* 0x00000004ff029212 */ /* 0x000fe400078e33ff */
[----:B------:R-:W-:-:S03]  /*02d0*/  LEA.HI R3, R3, R0, RZ, 0x4 ;  /* 0x0000000003037211 */ /* 0x000fc600078f20ff */
[----:B------:R-:W-:Y:S02]  /*02e0*/  IMAD.SHL.U32 R6, R2, 0x8, RZ ;  /* 0x0000000802067824 */ /* 0x000fe400078e00ff */
[----:B------:R-:W-:-:S03]  /*02f0*/  IMAD.MOV R2, RZ, RZ, -R2 ;  /* 0x000000ffff027224 */ /* 0x000fc600078e0a02 */
[----:B------:R-:W-:Y:S01]  /*0300*/  LEA.HI.SX32 R3, R3, -R6, 0x1c ;  /* 0x8000000603037211 */ /* 0x000fe200078fe2ff */
[----:B------:R-:W-:-:S03]  /*0310*/  IMAD R4, R4, R2, R5 ;  /* 0x0000000204047224 */ /* 0x000fc600078e0205 */
[----:B------:R-:W-:Y:S02]  /*0320*/  VIMNMX R13, R3, 0x8, PT ;  /* 0x00000008030d7848 */ /* 0x000fe40003fe0100 */
[----:B------:R-:W-:Y:S02]  /*0330*/  IABS R9, R4 ;  /* 0x0000000400097213 */ /* 0x000fe40000000000 */
[----:B------:R-:W-:-:S04]  /*0340*/  IABS R7, R13 ;  /* 0x0000000d00077213 */ /* 0x000fc80000000000 */
[----:B------:R-:W0:Y:S08]  /*0350*/  I2F.RP R0, R7 ;  /* 0x0000000700007306 */ /* 0x000e300000209400 */
[----:B0-----:R-:W0:Y:S02]  /*0360*/  MUFU.RCP R0, R0 ;  /* 0x0000000000007308 */ /* 0x001e240000001000 */
[----:B0-----:R-:W-:-:S06]  /*0370*/  VIADD R3, R0, 0xffffffe ;  /* 0x0ffffffe00037836 */ /* 0x001fcc0000000000 */
[----:B------:R-:W0:Y:S02]  /*0380*/  F2I.FTZ.U32.TRUNC.NTZ R3, R3 ;  /* 0x0000000300037305 */ /* 0x000e24000021f000 */
[----:B0-----:R-:W-:-:S04]  /*0390*/  IMAD.MOV R8, RZ, RZ, -R3 ;  /* 0x000000ffff087224 */ /* 0x001fc800078e0a03 */
[----:B------:R-:W-:Y:S01]  /*03a0*/  IMAD.MOV.U32 R2, RZ, RZ, R8 ;  /* 0x000000ffff027224 */ /* 0x000fe200078e0008 */
[----:B------:R-:W-:-:S03]  /*03b0*/  IABS R8, R13 ;  /* 0x0000000d00087213 */ /* 0x000fc60000000000 */
[----:B------:R-:W-:Y:S02]  /*03c0*/  IMAD R5, R2, R7, RZ ;  /* 0x0000000702057224 */ /* 0x000fe400078e02ff */
[----:B------:R-:W-:Y:S02]  /*03d0*/  IMAD.MOV.U32 R2, RZ, RZ, RZ ;  /* 0x000000ffff027224 */ /* 0x000fe400078e00ff */
[----:B------:R-:W-:Y:S02]  /*03e0*/  IMAD.MOV R0, RZ, RZ, -R8 ;  /* 0x000000ffff007224 */ /* 0x000fe400078e0a08 */
[----:B------:R-:W-:Y:S01]  /*03f0*/  IMAD.HI.U32 R2, R3, R5, R2 ;  /* 0x0000000503027227 */ /* 0x000fe200078e0002 */
[----:B------:R-:W-:-:S05]  /*0400*/  LOP3.LUT R3, R11, 0xf, RZ, 0xc0, !PT ;  /* 0x0000000f0b037812 */ /* 0x000fca00078ec0ff */
        /* <DEDUP_REMOVED lines=8> */
[----:B------:R-:W-:-:S07]  /*0490*/  ISETP.GE.AND P2, PT, R0, RZ, PT ;  /* 0x000000ff0000720c */ /* 0x000fce0003f46270 */
[----:B------:R-:W-:Y:S01]  /*04a0*/  @P0 VIADD R2, R2, 0x1 ;  /* 0x0000000102020836 */ /* 0x000fe20000000000 */
[----:B------:R-:W-:-:S05]  /*04b0*/  ISETP.GT.AND P0, PT, R66, 0x1f, PT ;  /* 0x0000001f4200780c */ /* 0x000fca0003f04270 */
[----:B------:R-:W-:Y:S01]  /*04c0*/  @!P2 IMAD.MOV R2, RZ, RZ, -R2 ;  /* 0x000000ffff02a224 */ /* 0x000fe200078e0a02 */
[----:B------:R-:W-:-:S05]  /*04d0*/  @!P1 LOP3.LUT R2, RZ, R13, RZ, 0x33, !PT ;  /* 0x0000000dff029212 */ /* 0x000fca00078e33ff */
[----:B------:R-:W-:Y:S02]  /*04e0*/  IMAD.MOV R0, RZ, RZ, -R2 ;  /* 0x000000ffff007224 */ /* 0x000fe400078e0a02 */
[----:B------:R-:W-:Y:S01]  /*04f0*/  @!P0 IMAD.SHL.U32 R9, R11, 0x2, RZ ;  /* 0x000000020b098824 */ /* 0x000fe200078e00ff */
[----:B------:R-:W-:Y:S01]  /*0500*/  @!P0 CS2R R36, SRZ ;  /* 0x0000000000248805 */ /* 0x000fe2000001ff00 */
[----:B------:R-:W-:Y:S01]  /*0510*/  IMAD R0, R13, R0, R4 ;  /* 0x000000000d007224 */ /* 0x000fe200078e0204 */
[C---:B------:R-:W-:Y:S01]  /*0520*/  LOP3.LUT R4, R11.reuse, 0x20, RZ, 0xc0, !PT ;  /* 0x000000200b047812 */ /* 0x040fe200078ec0ff */
[C---:B------:R-:W-:Y:S01]  /*0530*/  @!P0 IMAD.SHL.U32 R8, R11.reuse, 0x40, RZ ;  /* 0x000000400b088824 */ /* 0x040fe200078e00ff */
[----:B------:R-:W-:Y:S01]  /*0540*/  @!P0 CS2R R38, SRZ ;  /* 0x0000000000268805 */ /* 0x000fe2000001ff00 */
[----:B------:R-:W-:Y:S01]  /*0550*/  IMAD.IADD R0, R6, 0x1, R0 ;  /* 0x0000000106007824 */ /* 0x000fe200078e0200 */
[----:B------:R-:W-:Y:S01]  /*0560*/  R2UR UR4, R4 ;  /* 0x00000000040472ca */ /* 0x000fe200000e0000 */
[----:B------:R-:W-:-:S02]  /*0570*/  @!P0 IMAD.SHL.U32 R7, R11, 0x8, RZ ;  /* 0x000000080b078824 */ /* 0x000fc400078e00ff */
[----:B------:R-:W-:Y:S02]  /*0580*/  IMAD R10, R0, 0x10, R3 ;  /* 0x00000010000a7824 */ /* 0x000fe400078e0203 */
[----:B------:R-:W-:Y:S01]  /*0590*/  IMAD.SHL.U32 R6, R2, 0x20, RZ ;  /* 0x0000002002067824 */ /* 0x000fe200078e00ff */
[----:B------:R-:W-:Y:S09]  /*05a0*/  @!P0 BRA `(.L_x_0) ;  /* 0x0000001c00f48947 */ /* 0x000ff20003800000 */
[----:B------:R-:W-:Y:S01]  /*05b0*/  IABS R20, R14 ;  /* 0x0000000e00147213 */ /* 0x000fe20000000000 */
[----:B------:R-:W-:Y:S01]  /*05c0*/  IMAD.U32 R13, RZ, RZ, UR4 ;  /* 0x00000004ff0d7e24 */ /* 0x000fe2000f8e00ff */
[----:B------:R-:W-:Y:S01]  /*05d0*/  IABS R3, R15 ;  /* 0x0000000f00037213 */ /* 0x000fe20000000000 */
[----:B------:R-:W0:Y:S01]  /*05e0*/  LDC.64 R52, c[0x0][0x218] ;  /* 0x00008600ff347b82 */ /* 0x000e220000000a00 */
[----:B------:R-:W1:Y:S01]  /*05f0*/  I2F.RP R2, R20 ;  /* 0x0000001400027306 */ /* 0x000e620000209400 */
[----:B------:R-:W-:Y:S01]  /*0600*/  ISETP.GE.AND P6, PT, R10, RZ, PT ;  /* 0x000000ff0a00720c */ /* 0x000fe20003fc6270 */
[----:B------:R-:W-:Y:S01]  /*0610*/  ULDC UR6, c[0x0][0x234] ;  /* 0x00008d0000067ab9 */ /* 0x000fe20000000800 */
[----:B------:R-:W-:Y:S02]  /*0620*/  LOP3.LUT R69, R11, 0x1f, RZ, 0xc0, !PT ;  /* 0x0000001f0b457812 */ /* 0x000fe400078ec0ff */
[----:B------:R-:W-:Y:S01]  /*0630*/  CS2R R42, SRZ ;  /* 0x00000000002a7805 */ /* 0x000fe2000001ff00 */
[----:B------:R-:W-:Y:S01]  /*0640*/  ULEA UR4, UR4, UR5, 0x4 ;  /* 0x0000000504047291 */ /* 0x000fe2000f8e203f */
[----:B------:R-:W2:Y:S01]  /*0650*/  LDC R67, c[0x0][0x238] ;  /* 0x00008e00ff437b82 */ /* 0x000ea20000000800 */
[----:B------:R-:W3:Y:S08]  /*0660*/  I2F.RP R0, R3 ;  /* 0x0000000300007306 */ /* 0x000ef00000209400 */
[----:B-1----:R-:W1:Y:S08]  /*0670*/  MUFU.RCP R2, R2 ;  /* 0x0000000200027308 */ /* 0x002e700000001000 */
[----:B---3--:R-:W3:Y:S01]  /*0680*/  MUFU.RCP R0, R0 ;  /* 0x0000000000007308 */ /* 0x008ee20000001000 */
[----:B-1----:R-:W-:Y:S01]  /*0690*/  VIADD R4, R2, 0xffffffe ;  /* 0x0ffffffe02047836 */ /* 0x002fe20000000000 */
[----:B------:R-:W-:-:S06]  /*06a0*/  IABS R2, R10 ;  /* 0x0000000a00027213 */ /* 0x000fcc0000000000 */
[----:B------:R1:W4:Y:S01]  /*06b0*/  F2I.FTZ.U32.TRUNC.NTZ R5, R4 ;  /* 0x0000000400057305 */ /* 0x000322000021f000 */
[----:B---3--:R-:W-:-:S07]  /*06c0*/  VIADD R8, R0, 0xffffffe ;  /* 0x0ffffffe00087836 */ /* 0x008fce0000000000 */
[----:B------:R3:W5:Y:S01]  /*06d0*/  F2I.FTZ.U32.TRUNC.NTZ R9, R8 ;  /* 0x0000000800097305 */ /* 0x000762000021f000 */
[----:B-1----:R-:W-:Y:S02]  /*06e0*/  IMAD.MOV.U32 R4, RZ, RZ, RZ ;  /* 0x000000ffff047224 */ /* 0x002fe400078e00ff */
[----:B----4-:R-:W-:Y:S02]  /*06f0*/  IMAD.MOV R7, RZ, RZ, -R5 ;  /* 0x000000ffff077224 */ /* 0x010fe400078e0a05 */
[----:B---3--:R-:W-:Y:S02]  /*0700*/  IMAD.MOV.U32 R8, RZ, RZ, RZ ;  /* 0x000000ffff087224 */ /* 0x008fe400078e00ff */
[----:B------:R-:W-:-:S04]  /*0710*/  IMAD R7, R7, R20, RZ ;  /* 0x0000001407077224 */ /* 0x000fc800078e02ff */
[----:B------:R-:W-:Y:S01]  /*0720*/  IMAD.HI.U32 R5, R5, R7, R4 ;  /* 0x0000000705057227 */ /* 0x000fe200078e0004 */
[----:B------:R-:W-:-:S03]  /*0730*/  LEA.HI R4, R13, R6, RZ, 0x1b ;  /* 0x000000060d047211 */ /* 0x000fc600078fd8ff */
[----:B------:R-:W-:Y:S01]  /*0740*/  IMAD.MOV.U32 R7, RZ, RZ, R2 ;  /* 0x000000ffff077224 */ /* 0x000fe200078e0002 */
[----:B------:R-:W-:Y:S01]  /*0750*/  IABS R40, R4 ;  /* 0x0000000400287213 */ /* 0x000fe20000000000 */
[----:B-----5:R-:W-:Y:S02]  /*0760*/  IMAD.MOV R2, RZ, RZ, -R9 ;  /* 0x000000ffff027224 */ /* 0x020fe400078e0a09 */
[----:B------:R-:W-:-:S04]  /*0770*/  IMAD.HI.U32 R5, R5, R7, RZ ;  /* 0x0000000705057227 */ /* 0x000fc800078e00ff */
[----:B------:R-:W-:Y:S02]  /*0780*/  IMAD.MOV R0, RZ, RZ, -R5 ;  /* 0x000000ffff007224 */ /* 0x000fe400078e0a05 */
[----:B------:R-:W-:Y:S02]  /*0790*/  VIADD R17, R4, 0x1e ;  /* 0x0000001e04117836 */ /* 0x000fe40000000000 */
[----:B------:R-:W-:Y:S02]  /*07a0*/  IMAD R7, R20, R0, R7 ;  /* 0x0000000014077224 */ /* 0x000fe400078e0207 */
[----:B------:R-:W-:Y:S01]  /*07b0*/  IMAD R5, R2, R3, RZ ;  /* 0x0000000302057224 */ /* 0x000fe200078e02ff */
[----:B------:R-:W-:Y:S01]  /*07c0*/  IABS R13, R17 ;  /* 0x00000011000d7213 */ /* 0x000fe20000000000 */
[----:B------:R-:W-:Y:S01]  /*07d0*/  VIADD R19, R4, 0x1a ;  /* 0x0000001a04137836 */ /* 0x000fe20000000000 */
[----:B------:R-:W-:Y:S01]  /*07e0*/  ISETP.GT.U32.AND P0, PT, R20, R7, PT ;  /* 0x000000071400720c */ /* 0x000fe20003f04070 */
[----:B------:R-:W-:Y:S01]  /*07f0*/  IMAD.HI.U32 R0, R9, R5, R8 ;  /* 0x0000000509007227 */ /* 0x000fe200078e0008 */
[----:B------:R-:W-:-:S02]  /*0800*/  SHF.R.S32.HI R5, RZ, 0x1f, R66 ;  /* 0x0000001fff057819 */ /* 0x000fc40000011442 */
[----:B------:R-:W-:Y:S01]  /*0810*/  IABS R18, R19 ;  /* 0x0000001300127213 */ /* 0x000fe20000000000 */
[----:B------:R-:W-:Y:S01]  /*0820*/  IMAD.MOV.U32 R8, RZ, RZ, R13 ;  /* 0x000000ffff087224 */ /* 0x000fe200078e000d */
[----:B------:R-:W-:Y:S01]  /*0830*/  LEA.HI R66, R5, R66, RZ, 0x5 ;  /* 0x0000004205427211 */ /* 0x000fe200078f28ff */
[----:B------:R-:W-:Y:S01]  /*0840*/  VIADD R13, R4, 0x1c ;  /* 0x0000001c040d7836 */ /* 0x000fe20000000000 */
[----:B------:R-:W-:Y:S01]  /*0850*/  ISETP.GE.AND P4, PT, R19, RZ, PT ;  /* 0x000000ff1300720c */ /* 0x000fe20003f86270 */
[----:B------:R-:W-:Y:S01]  /*0860*/  IMAD.HI.U32 R2, R0, R8, RZ ;  /* 0x0000000800027227 */ /* 0x000fe200078e00ff */
[----:B------:R-:W-:Y:S02]  /*0870*/  ISETP.GE.AND P2, PT, R17, RZ, PT ;  /* 0x000000ff1100720c */ /* 0x000fe40003f46270 */
[----:B------:R-:W-:Y:S01]  /*0880*/  IABS R16, R13 ;  /* 0x0000000d00107213 */ /* 0x000fe20000000000 */
[----:B------:R-:W-:Y:S01]  /*0890*/  IMAD.MOV R2, RZ, RZ, -R2 ;  /* 0x000000ffff027224 */ /* 0x000fe200078e0a02 */
[----:B------:R-:W-:Y:S01]  /*08a0*/  ISETP.GE.AND P5, PT, R13, RZ, PT ;  /* 0x000000ff0d00720c */ /* 0x000fe20003fa6270 */
[----:B------:R-:W-:Y:S01]  /*08b0*/  @!P0 IMAD.IADD R7, R7, 0x1, -R20 ;  /* 0x0000000107078824 */ /* 0x000fe200078e0a14 */
[----:B------:R-:W-:Y:S01]  /*08c0*/  ISETP.NE.AND P0, PT, R14, RZ, PT ;  /* 0x000000ff0e00720c */ /* 0x000fe20003f05270 */
[----:B------:R-:W-:Y:S01]  /*08d0*/  IMAD R8, R3, R2, R8 ;  /* 0x0000000203087224 */ /* 0x000fe200078e0208 */
[----:B------:R-:W-:Y:S01]  /*08e0*/  SHF.R.S32.HI R66, RZ, 0x5, R66 ;  /* 0x00000005ff427819 */ /* 0x000fe20000011442 */
[----:B------:R-:W-:Y:S01]  /*08f0*/  IMAD.HI.U32 R2, R0, R16, RZ ;  /* 0x0000001000027227 */ /* 0x000fe200078e00ff */
[----:B------:R-:W-:-:S02]  /*0900*/  ISETP.GT.U32.AND P3, PT, R20, R7, PT ;  /* 0x000000071400720c */ /* 0x000fc40003f64070 */
[----:B------:R-:W-:Y:S01]  /*0910*/  ISETP.GT.U32.AND P1, PT, R3, R8, PT ;  /* 0x000000080300720c */ /* 0x000fe20003f24070 */
[----:B------:R-:W-:Y:S02]  /*0920*/  IMAD.MOV R9, RZ, RZ, -R2 ;  /* 0x000000ffff097224 */ /* 0x000fe400078e0a02 */
[----:B------:R-:W-:-:S04]  /*0930*/  IMAD.HI.U32 R5, R0, R18, RZ ;  /* 0x0000001200057227 */ /* 0x000fc800078e00ff */
[----:B------:R-:W-:Y:S02]  /*0940*/  IMAD R16, R3, R9, R16 ;  /* 0x0000000903107224 */ /* 0x000fe400078e0210 */
[----:B------:R-:W-:Y:S02]  /*0950*/  IMAD.MOV R5, RZ, RZ, -R5 ;  /* 0x000000ffff057224 */ /* 0x000fe400078e0a05 */
[----:B------:R-:W-:Y:S01]  /*0960*/  @!P3 IMAD.IADD R7, R7, 0x1, -R20 ;  /* 0x000000010707b824 */ /* 0x000fe200078e0a14 */
[C---:B------:R-:W-:Y:S01]  /*0970*/  ISETP.GT.U32.AND P3, PT, R3.reuse, R16, PT ;  /* 0x000000100300720c */ /* 0x040fe20003f64070 */
[----:B------:R-:W-:Y:S02]  /*0980*/  @!P1 IMAD.IADD R8, R8, 0x1, -R3 ;  /* 0x0000000108089824 */ /* 0x000fe400078e0a03 */
[----:B------:R-:W-:Y:S02]  /*0990*/  IMAD.MOV.U32 R2, RZ, RZ, R7 ;  /* 0x000000ffff027224 */ /* 0x000fe400078e0007 */
[----:B------:R-:W-:-:S02]  /*09a0*/  IMAD R18, R3, R5, R18 ;  /* 0x0000000503127224 */ /* 0x000fc400078e0212 */
[----:B------:R-:W-:Y:S01]  /*09b0*/  @!P6 IMAD.MOV R2, RZ, RZ, -R2 ;  /* 0x000000ffff02e224 */ /* 0x000fe200078e0a02 */
[----:B------:R-:W-:Y:S01]  /*09c0*/  ISETP.GT.U32.AND P6, PT, R3, R8, PT ;  /* 0x000000080300720c */ /* 0x000fe20003fc4070 */
[C---:B------:R-:W-:Y:S01]  /*09d0*/  VIADD R5, R4.reuse, 0x18 ;  /* 0x0000001804057836 */ /* 0x040fe20000000000 */
[----:B------:R-:W-:Y:S01]  /*09e0*/  @!P0 LOP3.LUT R2, RZ, R14, RZ, 0x33, !PT ;  /* 0x0000000eff028212 */ /* 0x000fe200078e33ff */
[----:B------:R-:W-:Y:S02]  /*09f0*/  VIADD R7, R4, 0x16 ;  /* 0x0000001604077836 */ /* 0x000fe40000000000 */
[----:B------:R-:W-:Y:S01]  /*0a00*/  @!P3 IMAD.IADD R16, R16, 0x1, -R3 ;  /* 0x000000011010b824 */ /* 0x000fe200078e0a03 */
[----:B------:R-:W-:Y:S01]  /*0a10*/  IABS R14, R5 ;  /* 0x00000005000e7213 */ /* 0x000fe20000000000 */
[C---:B------:R-:W-:Y:S01]  /*0a20*/  VIADD R19, R4.reuse, 0x14 ;  /* 0x0000001404137836 */ /* 0x040fe20000000000 */
[----:B------:R-:W-:Y:S01]  /*0a30*/  ISETP.GE.AND P0, PT, R5, RZ, PT ;  /* 0x000000ff0500720c */ /* 0x000fe20003f06270 */
[----:B------:R-:W-:Y:S01]  /*0a40*/  VIADD R21, R4, 0x10 ;  /* 0x0000001004157836 */ /* 0x000fe20000000000 */
[----:B------:R-:W-:Y:S01]  /*0a50*/  ISETP.GT.U32.AND P3, PT, R3, R16, PT ;  /* 0x000000100300720c */ /* 0x000fe20003f64070 */
[----:B------:R-:W-:Y:S01]  /*0a60*/  IMAD.HI.U32 R5, R0, R14, RZ ;  /* 0x0000000e00057227 */ /* 0x000fe200078e00ff */
[----:B------:R-:W-:-:S02]  /*0a70*/  IABS R20, R7 ;  /* 0x0000000700147213 */ /* 0x000fc40000000000 */
[----:B------:R-:W-:Y:S01]  /*0a80*/  ISETP.GE.AND P1, PT, R7, RZ, PT ;  /* 0x000000ff0700720c */ /* 0x000fe20003f26270 */
[----:B------:R-:W-:Y:S01]  /*0a90*/  @!P6 IMAD.IADD R8, R8, 0x1, -R3 ;  /* 0x000000010808e824 */ /* 0x000fe200078e0a03 */
[----:B------:R-:W-:Y:S01]  /*0aa0*/  ISETP.GT.U32.AND P6, PT, R3, R18, PT ;  /* 0x000000120300720c */ /* 0x000fe20003fc4070 */
[----:B------:R-:W-:Y:S01]  /*0ab0*/  IMAD.MOV R9, RZ, RZ, -R5 ;  /* 0x000000ffff097224 */ /* 0x000fe200078e0a05 */
[----:B------:R-:W-:Y:S01]  /*0ac0*/  IABS R22, R19 ;  /* 0x0000001300167213 */ /* 0x000fe20000000000 */
[----:B------:R-:W-:Y:S01]  /*0ad0*/  IMAD.HI.U32 R7, R0, R20, RZ ;  /* 0x0000001400077227 */ /* 0x000fe200078e00ff */
[----:B------:R-:W-:-:S03]  /*0ae0*/  IABS R26, R21 ;  /* 0x00000015001a7213 */ /* 0x000fc60000000000 */
[C---:B------:R-:W-:Y:S02]  /*0af0*/  IMAD R14, R3.reuse, R9, R14 ;  /* 0x00000009030e7224 */ /* 0x040fe400078e020e */
[----:B------:R-:W-:Y:S02]  /*0b00*/  @!P3 IMAD.IADD R16, R16, 0x1, -R3 ;  /* 0x000000011010b824 */ /* 0x000fe400078e0a03 */
[----:B------:R-:W-:Y:S01]  /*0b10*/  IMAD.HI.U32 R5, R0, R22, RZ ;  /* 0x0000001600057227 */ /* 0x000fe200078e00ff */
[----:B------:R-:W-:-:S03]  /*0b20*/  ISETP.GT.U32.AND P3, PT, R3, R14, PT ;  /* 0x0000000e0300720c */ /* 0x000fc60003f64070 */
[----:B------:R-:W-:Y:S02]  /*0b30*/  @!P6 IMAD.IADD R18, R18, 0x1, -R3 ;  /* 0x000000011212e824 */ /* 0x000fe400078e0a03 */
[----:B------:R-:W-:Y:S02]  /*0b40*/  IMAD.MOV R13, RZ, RZ, -R7 ;  /* 0x000000ffff0d7224 */ /* 0x000fe400078e0a07 */
[----:B------:R-:W-:Y:S01]  /*0b50*/  IMAD.MOV R5, RZ, RZ, -R5 ;  /* 0x000000ffff057224 */ /* 0x000fe200078e0a05 */
[C---:B------:R-:W-:Y:S01]  /*0b60*/  ISETP.GT.U32.AND P6, PT, R3.reuse, R18, PT ;  /* 0x000000120300720c */ /* 0x040fe20003fc4070 */
[C---:B------:R-:W-:Y:S02]  /*0b70*/  IMAD R20, R3.reuse, R13, R20 ;  /* 0x0000000d03147224 */ /* 0x040fe400078e0214 */
[----:B------:R-:W-:Y:S02]  /*0b80*/  IMAD R22, R3, R5, R22 ;  /* 0x0000000503167224 */ /* 0x000fe400078e0216 */
[----:B------:R-:W-:-:S02]  /*0b90*/  @!P3 IMAD.IADD R14, R14, 0x1, -R3 ;  /* 0x000000010e0eb824 */ /* 0x000fc400078e0a03 */
[----:B------:R-:W-:Y:S01]  /*0ba0*/  VIADD R17, R4, 0x12 ;  /* 0x0000001204117836 */ /* 0x000fe20000000000 */
[----:B------:R-:W-:Y:S01]  /*0bb0*/  ISETP.GT.U32.AND P3, PT, R3, R22, PT ;  /* 0x000000160300720c */ /* 0x000fe20003f64070 */
[----:B------:R-:W-:-:S03]  /*0bc0*/  IMAD.HI.U32 R5, R0, R26, RZ ;  /* 0x0000001a00057227 */ /* 0x000fc600078e00ff */
[----:B------:R-:W-:Y:S01]  /*0bd0*/  IABS R24, R17 ;  /* 0x0000001100187213 */ /* 0x000fe20000000000 */
[----:B------:R-:W-:Y:S01]  /*0be0*/  @!P6 IMAD.IADD R18, R18, 0x1, -R3 ;  /* 0x000000011212e824 */ /* 0x000fe200078e0a03 */
[----:B------:R-:W-:Y:S01]  /*0bf0*/  ISETP.GT.U32.AND P6, PT, R3, R20, PT ;  /* 0x000000140300720c */ /* 0x000fe20003fc4070 */
[----:B------:R-:W-:Y:S02]  /*0c00*/  IMAD.MOV R5, RZ, RZ, -R5 ;  /* 0x000000ffff057224 */ /* 0x000fe400078e0a05 */
[----:B------:R-:W-:-:S04]  /*0c10*/  IMAD.HI.U32 R7, R0, R24, RZ ;  /* 0x0000001800077227 */ /* 0x000fc800078e00ff */
[----:B------:R-:W-:Y:S02]  /*0c20*/  @!P3 IMAD.IADD R22, R22, 0x1, -R3 ;  /* 0x000000011616b824 */ /* 0x000fe400078e0a03 */
[----:B------:R-:W-:Y:S02]  /*0c30*/  VIADD R23, R4, 0xe ;  /* 0x0000000e04177836 */ /* 0x000fe40000000000 */
[----:B------:R-:W-:Y:S02]  /*0c40*/  IMAD.MOV R7, RZ, RZ, -R7 ;  /* 0x000000ffff077224 */ /* 0x000fe400078e0a07 */
[----:B------:R-:W-:Y:S01]  /*0c50*/  @!P6 IMAD.IADD R20, R20, 0x1, -R3 ;  /* 0x000000011414e824 */ /* 0x000fe200078e0a03 */
[C---:B------:R-:W-:Y:S01]  /*0c60*/  ISETP.GT.U32.AND P6, PT, R3.reuse, R14, PT ;  /* 0x0000000e0300720c */ /* 0x040fe20003fc4070 */
[----:B------:R-:W-:Y:S01]  /*0c70*/  VIADD R25, R4, 0xc ;  /* 0x0000000c04197836 */ /* 0x000fe20000000000 */
[----:B------:R-:W-:Y:S01]  /*0c80*/  IABS R13, R23 ;  /* 0x00000017000d7213 */ /* 0x000fe20000000000 */
[C---:B------:R-:W-:Y:S01]  /*0c90*/  IMAD R26, R3.reuse, R5, R26 ;  /* 0x00000005031a7224 */ /* 0x040fe200078e021a */
[C---:B------:R-:W-:Y:S01]  /*0ca0*/  ISETP.GT.U32.AND P3, PT, R3.reuse, R20, PT ;  /* 0x000000140300720c */ /* 0x040fe20003f64070 */
[----:B------:R-:W-:Y:S01]  /*0cb0*/  IMAD.MOV.U32 R5, RZ, RZ, R8 ;  /* 0x000000ffff057224 */ /* 0x000fe200078e0008 */
[----:B------:R-:W-:Y:S01]  /*0cc0*/  IABS R28, R25 ;  /* 0x00000019001c7213 */ /* 0x000fe20000000000 */
[----:B------:R-:W-:-:S02]  /*0cd0*/  IMAD R24, R3, R7, R24 ;  /* 0x0000000703187224 */ /* 0x000fc400078e0218 */
[----:B------:R-:W-:Y:S02]  /*0ce0*/  VIADD R27, R4, 0xa ;  /* 0x0000000a041b7836 */ /* 0x000fe40000000000 */
[----:B------:R-:W-:Y:S01]  /*0cf0*/  @!P2 IMAD.MOV R5, RZ, RZ, -R5 ;  /* 0x000000ffff05a224 */ /* 0x000fe200078e0a05 */
[C---:B------:R-:W-:Y:S01]  /*0d00*/  ISETP.GT.U32.AND P2, PT, R3.reuse, R22, PT ;  /* 0x000000160300720c */ /* 0x040fe20003f44070 */
[----:B------:R-:W-:Y:S01]  /*0d10*/  @!P6 IMAD.IADD R14, R14, 0x1, -R3 ;  /* 0x000000010e0ee824 */ /* 0x000fe200078e0a03 */
[----:B------:R-:W-:Y:S01]  /*0d20*/  IABS R30, R27 ;  /* 0x0000001b001e7213 */ /* 0x000fe20000000000 */
[----:B------:R-:W-:Y:S01]  /*0d30*/  IMAD.HI.U32 R7, R0, R13, RZ ;  /* 0x0000000d00077227 */ /* 0x000fe200078e00ff */
[----:B------:R-:W-:-:S03]  /*0d40*/  ISETP.GT.U32.AND P6, PT, R3, R24, PT ;  /* 0x000000180300720c */ /* 0x000fc60003fc4070 */
[----:B------:R-:W-:-:S04]  /*0d50*/  IMAD.HI.U32 R9, R0, R28, RZ ;  /* 0x0000001c00097227 */ /* 0x000fc800078e00ff */
[----:B------:R-:W-:Y:S01]  /*0d60*/  @!P3 IMAD.IADD R20, R20, 0x1, -R3 ;  /* 0x000000011414b824 */ /* 0x000fe200078e0a03 */
[----:B------:R-:W-:Y:S01]  /*0d70*/  ISETP.GT.U32.AND P3, PT, R3, R26, PT ;  /* 0x0000001a0300720c */ /* 0x000fe20003f64070 */
[----:B------:R-:W-:Y:S02]  /*0d80*/  IMAD.MOV R8, RZ, RZ, -R7 ;  /* 0x000000ffff087224 */ /* 0x000fe400078e0a07 */
[----:B------:R-:W-:Y:S02]  /*0d90*/  VIADD R29, R4, 0x8 ;  /* 0x00000008041d7836 */ /* 0x000fe40000000000 */
[----:B------:R-:W-:Y:S02]  /*0da0*/  IMAD.MOV R9, RZ, RZ, -R9 ;  /* 0x000000ffff097224 */ /* 0x000fe400078e0a09 */
[----:B------:R-:W-:Y:S01]  /*0db0*/  IMAD.HI.U32 R7, R0, R30, RZ ;  /* 0x0000001e00077227 */ /* 0x000fe200078e00ff */
[----:B------:R-:W-:-:S03]  /*0dc0*/  IABS R32, R29 ;  /* 0x0000001d00207213 */ /* 0x000fc60000000000 */
[C---:B------:R-:W-:Y:S02]  /*0dd0*/  IMAD R8, R3.reuse, R8, R13 ;  /* 0x0000000803087224 */ /* 0x040fe400078e020d */
[C---:B------:R-:W-:Y:S02]  /*0de0*/  IMAD R28, R3.reuse, R9, R28 ;  /* 0x00000009031c7224 */ /* 0x040fe400078e021c */
[----:B------:R-:W-:Y:S02]  /*0df0*/  IMAD.MOV R7, RZ, RZ, -R7 ;  /* 0x000000ffff077224 */ /* 0x000fe400078e0a07 */
[--C-:B------:R-:W-:Y:S01]  /*0e00*/  @!P2 IMAD.IADD R22, R22, 0x1, -R3.reuse ;  /* 0x000000011616a824 */ /* 0x100fe200078e0a03 */
[C---:B------:R-:W-:Y:S01]  /*0e10*/  ISETP.GT.U32.AND P2, PT, R3.reuse, R8, PT ;  /* 0x000000080300720c */ /* 0x040fe20003f44070 */
[C---:B------:R-:W-:Y:S02]  /*0e20*/  IMAD R30, R3.reuse, R7, R30 ;  /* 0x00000007031e7224 */ /* 0x040fe400078e021e */
[----:B------:R-:W-:Y:S01]  /*0e30*/  @!P6 IMAD.IADD R24, R24, 0x1, -R3 ;  /* 0x000000011818e824 */ /* 0x000fe200078e0a03 */
[----:B------:R-:W-:Y:S01]  /*0e40*/  ISETP.GT.U32.AND P6, PT, R3, R28, PT ;  /* 0x0000001c0300720c */ /* 0x000fe20003fc4070 */
[----:B------:R-:W-:-:S04]  /*0e50*/  IMAD.HI.U32 R9, R0, R32, RZ ;  /* 0x0000002000097227 */ /* 0x000fc800078e00ff */
[----:B------:R-:W-:Y:S01]  /*0e60*/  @!P3 IMAD.IADD R26, R26, 0x1, -R3 ;  /* 0x000000011a1ab824 */ /* 0x000fe200078e0a03 */
[C---:B------:R-:W-:Y:S01]  /*0e70*/  ISETP.GT.U32.AND P3, PT, R3.reuse, R30, PT ;  /* 0x0000001e0300720c */ /* 0x040fe20003f64070 */
[----:B------:R-:W-:Y:S02]  /*0e80*/  VIADD R13, R4, 0x6 ;  /* 0x00000006040d7836 */ /* 0x000fe40000000000 */
[----:B------:R-:W-:Y:S02]  /*0e90*/  IMAD.MOV R9, RZ, RZ, -R9 ;  /* 0x000000ffff097224 */ /* 0x000fe400078e0a09 */
[----:B------:R-:W-:Y:S01]  /*0ea0*/  @!P2 IMAD.IADD R8, R8, 0x1, -R3 ;  /* 0x000000010808a824 */ /* 0x000fe200078e0a03 */
[----:B------:R-:W-:Y:S01]  /*0eb0*/  IABS R34, R13 ;  /* 0x0000000d00227213 */ /* 0x000fe20000000000 */
[----:B------:R-:W-:Y:S01]  /*0ec0*/  IMAD R32, R3, R9, R32 ;  /* 0x0000000903207224 */ /* 0x000fe200078e0220 */
[C---:B------:R-:W-:Y:S01]  /*0ed0*/  ISETP.GE.AND P2, PT, R4.reuse, RZ, PT ;  /* 0x000000ff0400720c */ /* 0x040fe20003f46270 */
[----:B------:R-:W-:-:S02]  /*0ee0*/  VIADD R31, R4, 0x4 ;  /* 0x00000004041f7836 */ /* 0x000fc40000000000 */
[----:B------:R-:W-:Y:S02]  /*0ef0*/  VIADD R33, R4, 0x2 ;  /* 0x0000000204217836 */ /* 0x000fe40000000000 */
[--C-:B------:R-:W-:Y:S01]  /*0f00*/  @!P6 IMAD.IADD R28, R28, 0x1, -R3.reuse ;  /* 0x000000011c1ce824 */ /* 0x100fe200078e0a03 */
[----:B------:R-:W-:Y:S01]  /*0f10*/  ISETP.GT.U32.AND P6, PT, R3, R32, PT ;  /* 0x000000200300720c */ /* 0x000fe20003fc4070 */
[----:B------:R-:W-:Y:S01]  /*0f20*/  IMAD.HI.U32 R4, R0, R34, RZ ;  /* 0x0000002200047227 */ /* 0x000fe200078e00ff */
[----:B------:R-:W-:Y:S02]  /*0f30*/  IABS R36, R31 ;  /* 0x0000001f00247213 */ /* 0x000fe40000000000 */
[----:B------:R-:W-:Y:S01]  /*0f40*/  IABS R38, R33 ;  /* 0x0000002100267213 */ /* 0x000fe20000000000 */
[----:B------:R-:W-:Y:S01]  /*0f50*/  @!P3 IMAD.IADD R30, R30, 0x1, -R3 ;  /* 0x000000011e1eb824 */ /* 0x000fe200078e0a03 */
[----:B------:R-:W-:Y:S01]  /*0f60*/  ISETP.GE.AND P3, PT, R19, RZ, PT ;  /* 0x000000ff1300720c */ /* 0x000fe20003f66270 */
[----:B------:R-:W-:Y:S01]  /*0f70*/  @!P5 IMAD.MOV R16, RZ, RZ, -R16 ;  /* 0x000000ffff10d224 */ /* 0x000fe200078e0a10 */
[C---:B------:R-:W-:Y:S01]  /*0f80*/  ISETP.GT.U32.AND P5, PT, R3.reuse, R24, PT ;  /* 0x000000180300720c */ /* 0x040fe20003fa4070 */
[----:B------:R-:W-:Y:S01]  /*0f90*/  @!P4 IMAD.MOV R18, RZ, RZ, -R18 ;  /* 0x000000ffff12c224 */ /* 0x000fe200078e0a12 */
[----:B------:R-:W-:Y:S01]  /*0fa0*/  ISETP.GT.U32.AND P4, PT, R3, R26, PT ;  /* 0x0000001a0300720c */ /* 0x000fe20003f84070 */
[----:B------:R-:W-:-:S02]  /*0fb0*/  IMAD.MOV R9, RZ, RZ, -R4 ;  /* 0x000000ffff097224 */ /* 0x000fc400078e0a04 */
[----:B------:R-:W-:-:S04]  /*0fc0*/  IMAD.HI.U32 R4, R0, R40, RZ ;  /* 0x0000002800047227 */ /* 0x000fc800078e00ff */
[----:B------:R-:W-:Y:S02]  /*0fd0*/  IMAD.MOV R4, RZ, RZ, -R4 ;  /* 0x000000ffff047224 */ /* 0x000fe400078e0a04 */
[C---:B------:R-:W-:Y:S02]  /*0fe0*/  IMAD R34, R3.reuse, R9, R34 ;  /* 0x0000000903227224 */ /* 0x040fe400078e0222 */
[----:B------:R-:W-:Y:S01]  /*0ff0*/  @!P6 IMAD.IADD R32, R32, 0x1, -R3 ;  /* 0x000000012020e824 */ /* 0x000fe200078e0a03 */
[C---:B------:R-:W-:Y:S01]  /*1000*/  ISETP.GT.U32.AND P6, PT, R3.reuse, R30, PT ;  /* 0x0000001e0300720c */ /* 0x040fe20003fc4070 */
[----:B------:R-:W-:Y:S01]  /*1010*/  @!P0 IMAD.MOV R14, RZ, RZ, -R14 ;  /* 0x000000ffff0e8224 */ /* 0x000fe200078e0a0e */
[C---:B------:R-:W-:Y:S01]  /*1020*/  ISETP.GT.U32.AND P0, PT, R3.reuse, R8, PT ;  /* 0x000000080300720c */ /* 0x040fe20003f04070 */
[----:B------:R-:W-:Y:S01]  /*1030*/  IMAD R40, R3, R4, R40 ;  /* 0x0000000403287224 */ /* 0x000fe200078e0228 */
[----:B------:R-:W-:Y:S01]  /*1040*/  SHF.R.S32.HI R4, RZ, 0x2, R11 ;  /* 0x00000002ff047819 */ /* 0x000fe2000001140b */
[----:B------:R-:W-:-:S03]  /*1050*/  IMAD.HI.U32 R7, R0, R36, RZ ;  /* 0x0000002400077227 */ /* 0x000fc600078e00ff */
[----:B------:R-:W-:Y:S01]  /*1060*/  SGXT R4, R4, 0x1 ;  /* 0x000000010404781a */ /* 0x000fe20000000200 */
[----:B------:R-:W-:-:S04]  /*1070*/  IMAD.HI.U32 R0, R0, R38, RZ ;  /* 0x0000002600007227 */ /* 0x000fc800078e00ff */
[----:B------:R-:W-:Y:S01]  /*1080*/  @!P1 IMAD.MOV R20, RZ, RZ, -R20 ;  /* 0x000000ffff149224 */ /* 0x000fe200078e0a14 */
[C---:B------:R-:W-:Y:S01]  /*1090*/  ISETP.GT.U32.AND P1, PT, R3.reuse, R28, PT ;  /* 0x0000001c0300720c */ /* 0x040fe20003f24070 */
[----:B------:R-:W-:Y:S01]  /*10a0*/  @!P3 IMAD.MOV R22, RZ, RZ, -R22 ;  /* 0x000000ffff16b224 */ /* 0x000fe200078e0a16 */
[C---:B------:R-:W-:Y:S01]  /*10b0*/  ISETP.GT.U32.AND P3, PT, R3.reuse, R32, PT ;  /* 0x000000200300720c */ /* 0x040fe20003f64070 */
[--C-:B------:R-:W-:Y:S01]  /*10c0*/  @!P5 IMAD.IADD R24, R24, 0x1, -R3.reuse ;  /* 0x000000011818d824 */ /* 0x100fe200078e0a03 */
[C---:B------:R-:W-:Y:S01]  /*10d0*/  ISETP.GT.U32.AND P5, PT, R3.reuse, R34, PT ;  /* 0x000000220300720c */ /* 0x040fe20003fa4070 */
[----:B------:R-:W-:Y:S01]  /*10e0*/  @!P4 IMAD.IADD R26, R26, 0x1, -R3 ;  /* 0x000000011a1ac824 */ /* 0x000fe200078e0a03 */
[----:B------:R-:W-:Y:S01]  /*10f0*/  ISETP.GT.U32.AND P4, PT, R3, R40, PT ;  /* 0x000000280300720c */ /* 0x000fe20003f84070 */
[----:B------:R-:W-:Y:S02]  /*1100*/  IMAD.MOV R7, RZ, RZ, -R7 ;  /* 0x000000ffff077224 */ /* 0x000fe400078e0a07 */
[----:B------:R-:W-:-:S02]  /*1110*/  IMAD.MOV R0, RZ, RZ, -R0 ;  /* 0x000000ffff007224 */ /* 0x000fc400078e0a00 */
[C---:B------:R-:W-:Y:S01]  /*1120*/  IMAD R36, R3.reuse, R7, R36 ;  /* 0x0000000703247224 */ /* 0x040fe200078e0224 */
[----:B------:R-:W-:Y:S01]  /*1130*/  LOP3.LUT R7, R4, 0x90, RZ, 0xc0, !PT ;  /* 0x0000009004077812 */ /* 0x000fe200078ec0ff */
[C---:B------:R-:W-:Y:S02]  /*1140*/  IMAD R38, R3.reuse, R0, R38 ;  /* 0x0000000003267224 */ /* 0x040fe400078e0226 */
[--C-:B------:R-:W-:Y:S01]  /*1150*/  @!P0 IMAD.IADD R8, R8, 0x1, -R3.reuse ;  /* 0x0000000108088824 */ /* 0x100fe200078e0a03 */
[C---:B------:R-:W-:Y:S01]  /*1160*/  ISETP.GT.U32.AND P0, PT, R3.reuse, R36, PT ;  /* 0x000000240300720c */ /* 0x040fe20003f04070 */
[--C-:B------:R-:W-:Y:S01]  /*1170*/  @!P6 IMAD.IADD R30, R30, 0x1, -R3.reuse ;  /* 0x000000011e1ee824 */ /* 0x100fe200078e0a03 */
[----:B------:R-:W-:Y:S01]  /*1180*/  ISETP.GT.U32.AND P6, PT, R3, R38, PT ;  /* 0x000000260300720c */ /* 0x000fe20003fc4070 */
[--C-:B------:R-:W-:Y:S01]  /*1190*/  @!P1 IMAD.IADD R28, R28, 0x1, -R3.reuse ;  /* 0x000000011c1c9824 */ /* 0x100fe200078e0a03 */
[----:B------:R-:W-:Y:S01]  /*11a0*/  ISETP.GE.AND P1, PT, R17, RZ, PT ;  /* 0x000000ff1100720c */ /* 0x000fe20003f26270 */
[--C-:B------:R-:W-:Y:S01]  /*11b0*/  @!P3 IMAD.IADD R32, R32, 0x1, -R3.reuse ;  /* 0x000000012020b824 */ /* 0x100fe200078e0a03 */
[----:B------:R-:W-:Y:S01]  /*11c0*/  ISETP.GE.AND P3, PT, R21, RZ, PT ;  /* 0x000000ff1500720c */ /* 0x000fe20003f66270 */
[--C-:B------:R-:W-:Y:S01]  /*11d0*/  @!P5 IMAD.IADD R34, R34, 0x1, -R3.reuse ;  /* 0x000000012222d824 */ /* 0x100fe200078e0a03 */
[----:B------:R-:W-:Y:S01]  /*11e0*/  ISETP.GE.AND P5, PT, R23, RZ, PT ;  /* 0x000000ff1700720c */ /* 0x000fe20003fa6270 */
[--C-:B------:R-:W-:Y:S01]  /*11f0*/  @!P4 IMAD.IADD R40, R40, 0x1, -R3.reuse ;  /* 0x000000012828c824 */ /* 0x100fe200078e0a03 */
[----:B------:R-:W-:Y:S01]  /*1200*/  ISETP.GE.AND P4, PT, R25, RZ, PT ;  /* 0x000000ff1900720c */ /* 0x000fe20003f86270 */
[----:B------:R-:W-:Y:S01]  /*1210*/  IMAD.SHL.U32 R0, R11, 0x20, RZ ;  /* 0x000000200b007824 */ /* 0x000fe200078e00ff */
[----:B------:R-:W-:Y:S01]  /*1220*/  LOP3.LUT R17, R12, 0xc, RZ, 0xfc, !PT ;  /* 0x0000000c0c117812 */ /* 0x000fe200078efcff */
[--C-:B------:R-:W-:Y:S01]  /*1230*/  @!P0 IMAD.IADD R36, R36, 0x1, -R3.reuse ;  /* 0x0000000124248824 */ /* 0x100fe200078e0a03 */
[----:B------:R-:W-:Y:S01]  /*1240*/  ISETP.GE.AND P0, PT, R27, RZ, PT ;  /* 0x000000ff1b00720c */ /* 0x000fe20003f06270 */
[----:B------:R-:W-:Y:S01]  /*1250*/  @!P6 IMAD.IADD R38, R38, 0x1, -R3 ;  /* 0x000000012626e824 */ /* 0x000fe200078e0a03 */
[----:B------:R-:W-:Y:S01]  /*1260*/  ISETP.GE.AND P6, PT, R29, RZ, PT ;  /* 0x000000ff1d00720c */ /* 0x000fe20003fc6270 */
[----:B------:R-:W-:Y:S01]  /*1270*/  @!P1 IMAD.MOV R24, RZ, RZ, -R24 ;  /* 0x000000ffff189224 */ /* 0x000fe200078e0a18 */
[C---:B------:R-:W-:Y:S01]  /*1280*/  ISETP.GT.U32.AND P1, PT, R3.reuse, R34, PT ;  /* 0x000000220300720c */ /* 0x040fe20003f24070 */
[----:B------:R-:W-:Y:S01]  /*1290*/  @!P3 IMAD.MOV R26, RZ, RZ, -R26 ;  /* 0x000000ffff1ab224 */ /* 0x000fe200078e0a1a */
[C---:B------:R-:W-:Y:S01]  /*12a0*/  ISETP.GT.U32.AND P3, PT, R3.reuse, R40, PT ;  /* 0x000000280300720c */ /* 0x040fe20003f64070 */
[----:B------:R-:W-:Y:S01]  /*12b0*/  @!P5 IMAD.MOV R8, RZ, RZ, -R8 ;  /* 0x000000ffff08d224 */ /* 0x000fe200078e0a08 */
[C---:B------:R-:W-:Y:S01]  /*12c0*/  ISETP.GT.U32.AND P5, PT, R3.reuse, R36, PT ;  /* 0x000000240300720c */ /* 0x040fe20003fa4070 */
[----:B------:R-:W-:Y:S01]  /*12d0*/  @!P4 IMAD.MOV R28, RZ, RZ, -R28 ;  /* 0x000000ffff1cc224 */ /* 0x000fe200078e0a1c */
[----:B------:R-:W-:Y:S01]  /*12e0*/  ISETP.GT.U32.AND P4, PT, R3, R38, PT ;  /* 0x000000260300720c */ /* 0x000fe20003f84070 */
[----:B------:R-:W-:Y:S01]  /*12f0*/  IMAD.SHL.U32 R9, R11, 0x2, RZ ;  /* 0x000000020b097824 */ /* 0x000fe200078e00ff */
[----:B------:R-:W-:Y:S01]  /*1300*/  LOP3.LUT R4, R7, 0x60, R0, 0xf8, !PT ;  /* 0x0000006007047812 */ /* 0x000fe200078ef800 */
[----:B------:R-:W-:-:S02]  /*1310*/  @!P0 IMAD.MOV R30, RZ, RZ, -R30 ;  /* 0x000000ffff1e8224 */ /* 0x000fc400078e0a1e */
[----:B------:R-:W-:Y:S01]  /*1320*/  @!P6 IMAD.MOV R32, RZ, RZ, -R32 ;  /* 0x000000ffff20e224 */ /* 0x000fe200078e0a20 */
[----:B------:R-:W-:Y:S01]  /*1330*/  LOP3.LUT R7, R4, 0x10, R9, 0x78, !PT ;  /* 0x0000001004077812 */ /* 0x000fe200078e7809 */
[--C-:B------:R-:W-:Y:S01]  /*1340*/  @!P1 IMAD.IADD R34, R34, 0x1, -R3.reuse ;  /* 0x0000000122229824 */ /* 0x100fe200078e0a03 */
[----:B------:R-:W-:Y:S01]  /*1350*/  ISETP.GE.AND P1, PT, R13, RZ, PT ;  /* 0x000000ff0d00720c */ /* 0x000fe20003f26270 */
[--C-:B------:R-:W-:Y:S01]  /*1360*/  @!P3 IMAD.IADD R40, R40, 0x1, -R3.reuse ;  /* 0x000000012828b824 */ /* 0x100fe200078e0a03 */
[----:B------:R-:W-:Y:S01]  /*1370*/  ISETP.GE.AND P3, PT, R31, RZ, PT ;  /* 0x000000ff1f00720c */ /* 0x000fe20003f66270 */
[--C-:B------:R-:W-:Y:S01]  /*1380*/  @!P5 IMAD.IADD R36, R36, 0x1, -R3.reuse ;  /* 0x000000012424d824 */ /* 0x100fe200078e0a03 */
[----:B------:R-:W-:Y:S01]  /*1390*/  ISETP.GE.AND P5, PT, R33, RZ, PT ;  /* 0x000000ff2100720c */ /* 0x000fe20003fa6270 */
[----:B------:R-:W-:Y:S01]  /*13a0*/  @!P4 IMAD.IADD R38, R38, 0x1, -R3 ;  /* 0x000000012626c824 */ /* 0x000fe200078e0a03 */
[----:B------:R-:W-:Y:S01]  /*13b0*/  ISETP.NE.AND P4, PT, R15, RZ, PT ;  /* 0x000000ff0f00720c */ /* 0x000fe20003f85270 */
[----:B------:R-:W1:Y:S01]  /*13c0*/  LDC R3, c[0x0][0x240] ;  /* 0x00009000ff037b82 */ /* 0x000e620000000800 */
[----:B------:R-:W-:Y:S01]  /*13d0*/  LOP3.LUT R4, RZ, R15, RZ, 0x33, !PT ;  /* 0x0000000fff047212 */ /* 0x000fe200078e33ff */
[----:B------:R-:W-:Y:S01]  /*13e0*/  @!P2 IMAD.MOV R40, RZ, RZ, -R40 ;  /* 0x000000ffff28a224 */ /* 0x000fe200078e0a28 */
[----:B------:R-:W-:Y:S01]  /*13f0*/  LOP3.LUT R15, R12, 0x14, RZ, 0xfc, !PT ;  /* 0x000000140c0f7812 */ /* 0x000fe200078efcff */
[----:B------:R-:W-:Y:S01]  /*1400*/  IMAD.SHL.U32 R0, R11, 0x10, RZ ;  /* 0x000000100b007824 */ /* 0x000fe200078e00ff */
[C---:B------:R-:W-:Y:S01]  /*1410*/  SEL R5, R4.reuse, R5, !P4 ;  /* 0x0000000504057207 */ /* 0x040fe20006000000 */
[----:B------:R-:W-:Y:S01]  /*1420*/  @!P1 IMAD.MOV R34, RZ, RZ, -R34 ;  /* 0x000000ffff229224 */ /* 0x000fe200078e0a22 */
[C---:B------:R-:W-:Y:S01]  /*1430*/  SEL R16, R4.reuse, R16, !P4 ;  /* 0x0000001004107207 */ /* 0x040fe20006000000 */
[----:B------:R-:W-:Y:S01]  /*1440*/  @!P3 IMAD.MOV R36, RZ, RZ, -R36 ;  /* 0x000000ffff24b224 */ /* 0x000fe200078e0a24 */
[C---:B------:R-:W-:Y:S01]  /*1450*/  SEL R18, R4.reuse, R18, !P4 ;  /* 0x0000001204127207 */ /* 0x040fe20006000000 */
[----:B------:R-:W-:Y:S01]  /*1460*/  @!P5 IMAD.MOV R38, RZ, RZ, -R38 ;  /* 0x000000ffff26d224 */ /* 0x000fe200078e0a26 */
[C---:B------:R-:W-:Y:S01]  /*1470*/  SEL R14, R4.reuse, R14, !P4 ;  /* 0x0000000e040e7207 */ /* 0x040fe20006000000 */
[-C--:B--2---:R-:W-:Y:S01]  /*1480*/  IMAD R15, R15, R67.reuse, RZ ;  /* 0x000000430f0f7224 */ /* 0x084fe200078e02ff */
[C---:B------:R-:W-:Y:S01]  /*1490*/  SEL R20, R4.reuse, R20, !P4 ;  /* 0x0000001404147207 */ /* 0x040fe20006000000 */
[----:B------:R-:W-:Y:S01]  /*14a0*/  IMAD R17, R17, R67, RZ ;  /* 0x0000004311117224 */ /* 0x000fe200078e02ff */
[C---:B------:R-:W-:Y:S01]  /*14b0*/  SEL R22, R4.reuse, R22, !P4 ;  /* 0x0000001604167207 */ /* 0x040fe20006000000 */
[----:B------:R-:W-:Y:S01]  /*14c0*/  IMAD.SHL.U32 R19, R67, 0x20, RZ ;  /* 0x0000002043137824 */ /* 0x000fe200078e00ff */
[----:B------:R-:W-:-:S02]  /*14d0*/  SEL R24, R4, R24, !P4 ;  /* 0x0000001804187207 */ /* 0x000fc40006000000 */
[C---:B------:R-:W-:Y:S02]  /*14e0*/  SEL R26, R4.reuse, R26, !P4 ;  /* 0x0000001a041a7207 */ /* 0x040fe40006000000 */
[C---:B------:R-:W-:Y:S02]  /*14f0*/  SEL R8, R4.reuse, R8, !P4 ;  /* 0x0000000804087207 */ /* 0x040fe40006000000 */
[C---:B------:R-:W-:Y:S01]  /*1500*/  SEL R28, R4.reuse, R28, !P4 ;  /* 0x0000001c041c7207 */ /* 0x040fe20006000000 */
[-C--:B-1----:R-:W-:Y:S01]  /*1510*/  IMAD R5, R5, R3.reuse, RZ ;  /* 0x0000000305057224 */ /* 0x082fe200078e02ff */
[----:B------:R-:W-:Y:S01]  /*1520*/  SEL R30, R4, R30, !P4 ;  /* 0x0000001e041e7207 */ /* 0x000fe20006000000 */
[-C--:B------:R-:W-:Y:S01]  /*1530*/  IMAD R24, R24, R3.reuse, RZ ;  /* 0x0000000318187224 */ /* 0x080fe200078e02ff */
        /* <DEDUP_REMOVED lines=10> */
[----:B------:R-:W-:Y:S01]  /*15e0*/  LOP3.LUT R0, R0, 0x100, RZ, 0xc0, !PT ;  /* 0x0000010000007812 */ /* 0x000fe200078ec0ff */
[-C--:B------:R-:W-:Y:S01]  /*15f0*/  IMAD R22, R22, R3.reuse, RZ ;  /* 0x0000000316167224 */ /* 0x080fe200078e02ff */
[-C--:B0-----:R-:W-:Y:S01]  /*1600*/  LEA R70, P4, R18, R52.reuse, 0x1 ;  /* 0x0000003412467211 */ /* 0x081fe200078808ff */
[-C--:B------:R-:W-:Y:S01]  /*1610*/  IMAD R13, R4, R3.reuse, RZ ;  /* 0x00000003040d7224 */ /* 0x080fe200078e02ff */
[-C--:B------:R-:W-:Y:S01]  /*1620*/  LEA R4, P2, R5, R52.reuse, 0x1 ;  /* 0x0000003405047211 */ /* 0x080fe200078408ff */
[----:B------:R-:W-:Y:S01]  /*1630*/  IMAD R26, R26, R3, RZ ;  /* 0x000000031a1a7224 */ /* 0x000fe200078e02ff */
[----:B------:R-:W-:Y:S01]  /*1640*/  IADD3 R0, R7, UR5, R0 ;  /* 0x0000000507007c10 */ /* 0x000fe2000fffe000 */
[----:B------:R-:W-:Y:S01]  /*1650*/  IMAD R7, R2, UR6, RZ ;  /* 0x0000000602077c24 */ /* 0x000fe2000f8e02ff */
[----:B------:R-:W-:Y:S01]  /*1660*/  LEA.HI.X.SX32 R5, R5, R53, 0x1, P2 ;  /* 0x0000003505057211 */ /* 0x000fe200010f0eff */
[-C--:B------:R-:W-:Y:S01]  /*1670*/  IMAD R59, R28, R3.reuse, RZ ;  /* 0x000000031c3b7224 */ /* 0x080fe200078e02ff */
[-C--:B------:R-:W-:Y:S01]  /*1680*/  LEA R62, P2, R24, R52.reuse, 0x1 ;  /* 0x00000034183e7211 */ /* 0x080fe200078408ff */
[-C--:B------:R-:W-:Y:S01]  /*1690*/  IMAD R61, R30, R3.reuse, RZ ;  /* 0x000000031e3d7224 */ /* 0x080fe200078e02ff */
[-C--:B------:R-:W-:Y:S01]  /*16a0*/  LEA R2, P3, R16, R52.reuse, 0x1 ;  /* 0x0000003410027211 */ /* 0x080fe200078608ff */
[----:B------:R-:W-:Y:S01]  /*16b0*/  IMAD R32, R32, R3, RZ ;  /* 0x0000000320207224 */ /* 0x000fe200078e02ff */
[----:B------:R-:W-:Y:S01]  /*16c0*/  LEA.HI.X.SX32 R63, R24, R53, 0x1, P2 ;  /* 0x00000035183f7211 */ /* 0x000fe200010f0eff */
[-C--:B------:R-:W-:Y:S01]  /*16d0*/  IMAD R34, R34, R3.reuse, RZ ;  /* 0x0000000322227224 */ /* 0x080fe200078e02ff */
[----:B------:R-:W0:Y:S01]  /*16e0*/  LDC R24, c[0x0][0x23c] ;  /* 0x00008f00ff187b82 */ /* 0x000e220000000800 */
[-C--:B------:R-:W-:Y:S01]  /*16f0*/  LEA R20, P5, R14, R52.reuse, 0x1 ;  /* 0x000000340e147211 */ /* 0x080fe200078a08ff */
[----:B------:R-:W-:Y:S01]  /*1700*/  IMAD R36, R36, R3, RZ ;  /* 0x0000000324247224 */ /* 0x000fe200078e02ff */
[----:B------:R-:W-:Y:S01]  /*1710*/  LEA.HI.X.SX32 R21, R18, R53, 0x1, P4 ;  /* 0x0000003512157211 */ /* 0x000fe200020f0eff */
[----:B------:R-:W-:Y:S01]  /*1720*/  IMAD R38, R38, R3, RZ ;  /* 0x0000000326267224 */ /* 0x000fe200078e02ff */
[----:B------:R-:W-:Y:S01]  /*1730*/  LEA.HI.X.SX32 R3, R16, R53, 0x1, P3 ;  /* 0x0000003510037211 */ /* 0x000fe200018f0eff */
[----:B------:R-:W-:Y:S01]  /*1740*/  ULDC.64 UR6, c[0x0][0x210] ;  /* 0x0000840000067ab9 */ /* 0x000fe20000000a00 */
[----:B------:R-:W-:-:S02]  /*1750*/  LEA R56, P4, R8, R52, 0x1 ;  /* 0x0000003408387211 */ /* 0x000fc400078808ff */
[----:B------:R-:W-:Y:S02]  /*1760*/  CS2R R40, SRZ ;  /* 0x0000000000287805 */ /* 0x000fe4000001ff00 */
[-C--:B------:R-:W-:Y:S02]  /*1770*/  LEA R30, P6, R29, R52.reuse, 0x1 ;  /* 0x000000341d1e7211 */ /* 0x080fe400078c08ff */
[-C--:B------:R-:W-:Y:S02]  /*1780*/  LEA R28, P1, R22, R52.reuse, 0x1 ;  /* 0x00000034161c7211 */ /* 0x080fe400078208ff */
[-C--:B------:R-:W-:Y:S02]  /*1790*/  LEA R64, P3, R26, R52.reuse, 0x1 ;  /* 0x000000341a407211 */ /* 0x080fe400078608ff */
[----:B------:R-:W-:Y:S02]  /*17a0*/  LEA.HI.X.SX32 R73, R14, R53, 0x1, P5 ;  /* 0x000000350e497211 */ /* 0x000fe400028f0eff */
[----:B------:R-:W-:-:S02]  /*17b0*/  LEA R58, P5, R59, R52, 0x1 ;  /* 0x000000343b3a7211 */ /* 0x000fc400078a08ff */
[----:B------:R-:W-:Y:S01]  /*17c0*/  LEA R44, P0, R7, UR6, 0x1 ;  /* 0x00000006072c7c11 */ /* 0x000fe2000f8008ff */
[----:B------:R-:W-:Y:S01]  /*17d0*/  ULDC UR6, c[0x0][0x230] ;  /* 0x00008c0000067ab9 */ /* 0x000fe20000000800 */
[-C--:B------:R-:W-:Y:S01]  /*17e0*/  LEA.HI.X.SX32 R57, R8, R53.reuse, 0x1, P4 ;  /* 0x0000003508397211 */ /* 0x080fe200020f0eff */
[----:B------:R-:W-:Y:S01]  /*17f0*/  IMAD.SHL.U32 R8, R11, 0x40, RZ ;  /* 0x000000400b087824 */ /* 0x000fe200078e00ff */
[-C--:B------:R-:W-:Y:S01]  /*1800*/  LEA.HI.X.SX32 R29, R29, R53.reuse, 0x1, P6 ;  /* 0x000000351d1d7211 */ /* 0x080fe200030f0eff */
[----:B0-----:R-:W-:Y:S01]  /*1810*/  IMAD R69, R69, R24, RZ ;  /* 0x0000001845457224 */ /* 0x001fe200078e02ff */
[-C--:B------:R-:W-:Y:S01]  /*1820*/  LEA.HI.X.SX32 R31, R22, R53.reuse, 0x1, P1 ;  /* 0x00000035161f7211 */ /* 0x080fe200008f0eff */
[----:B------:R-:W-:Y:S01]  /*1830*/  IMAD.SHL.U32 R71, R24, 0x20, RZ ;  /* 0x0000002018477824 */ /* 0x000fe200078e00ff */
[----:B------:R-:W-:Y:S02]  /*1840*/  LEA.HI.X.SX32 R65, R26, R53, 0x1, P3 ;  /* 0x000000351a417211 */ /* 0x000fe400018f0eff */
[----:B------:R-:W-:-:S02]  /*1850*/  LEA R60, P6, R61, R52, 0x1 ;  /* 0x000000343d3c7211 */ /* 0x000fc400078c08ff */
[-C--:B------:R-:W-:Y:S02]  /*1860*/  LEA R48, P1, R32, R52.reuse, 0x1 ;  /* 0x0000003420307211 */ /* 0x080fe400078208ff */
[-C--:B------:R-:W-:Y:S02]  /*1870*/  LEA R50, P2, R34, R52.reuse, 0x1 ;  /* 0x0000003422327211 */ /* 0x080fe400078408ff */
[-C--:B------:R-:W-:Y:S02]  /*1880*/  LEA R72, P3, R36, R52.reuse, 0x1 ;  /* 0x0000003424487211 */ /* 0x080fe400078608ff */
[-C--:B------:R-:W-:Y:S02]  /*1890*/  LEA R54, P4, R38, R52.reuse, 0x1 ;  /* 0x0000003426367211 */ /* 0x080fe400078808ff */
[----:B------:R-:W-:Y:S02]  /*18a0*/  LEA.HI.X.SX32 R59, R59, R53, 0x1, P5 ;  /* 0x000000353b3b7211 */ /* 0x000fe400028f0eff */
[----:B------:R-:W-:-:S02]  /*18b0*/  LEA R52, P5, R13, R52, 0x1 ;  /* 0x000000340d347211 */ /* 0x000fc400078a08ff */
[----:B------:R-:W-:Y:S01]  /*18c0*/  LEA.HI.X.SX32 R45, R7, UR7, 0x1, P0 ;  /* 0x00000007072d7c11 */ /* 0x000fe200080f0eff */
[----:B------:R-:W-:Y:S01]  /*18d0*/  IMAD.SHL.U32 R7, R11, 0x8, RZ ;  /* 0x000000080b077824 */ /* 0x000fe200078e00ff */
[-C--:B------:R-:W-:Y:S02]  /*18e0*/  LEA.HI.X.SX32 R61, R61, R53.reuse, 0x1, P6 ;  /* 0x000000353d3d7211 */ /* 0x080fe400030f0eff */
[-C--:B------:R-:W-:Y:S02]  /*18f0*/  LEA.HI.X.SX32 R49, R32, R53.reuse, 0x1, P1 ;  /* 0x0000003520317211 */ /* 0x080fe400008f0eff */
[-C--:B------:R-:W-:Y:S02]  /*1900*/  LEA.HI.X.SX32 R51, R34, R53.reuse, 0x1, P2 ;  /* 0x0000003522337211 */ /* 0x080fe400010f0eff */
[----:B------:R-:W-:Y:S02]  /*1910*/  LEA.HI.X.SX32 R79, R36, R53, 0x1, P3 ;  /* 0x00000035244f7211 */ /* 0x000fe400018f0eff */
[----:B------:R-:W-:-:S02]  /*1920*/  CS2R R36, SRZ ;  /* 0x0000000000247805 */ /* 0x000fc4000001ff00 */
[-C--:B------:R-:W-:Y:S02]  /*1930*/  LEA.HI.X.SX32 R55, R38, R53.reuse, 0x1, P4 ;  /* 0x0000003526377211 */ /* 0x080fe400020f0eff */
[----:B------:R-:W-:Y:S02]  /*1940*/  CS2R R38, SRZ ;  /* 0x0000000000267805 */ /* 0x000fe4000001ff00 */
[----:B------:R-:W-:Y:S02]  /*1950*/  LOP3.LUT R22, R8, 0x1c0, RZ, 0xc0, !PT ;  /* 0x000001c008167812 */ /* 0x000fe400078ec0ff */
[----:B------:R-:W-:Y:S02]  /*1960*/  LEA.HI.X.SX32 R53, R13, R53, 0x1, P5 ;  /* 0x000000350d357211 */ /* 0x000fe400028f0eff */
[C---:B------:R-:W-:Y:S02]  /*1970*/  LOP3.LUT R18, R12.reuse, 0x4, RZ, 0xfc, !PT ;  /* 0x000000040c127812 */ /* 0x040fe400078efcff */
[----:B------:R-:W-:-:S02]  /*1980*/  LOP3.LUT R16, R12, 0x10, RZ, 0xfc, !PT ;  /* 0x000000100c107812 */ /* 0x000fc400078efcff */
[----:B------:R-:W-:Y:S01]  /*1990*/  LOP3.LUT R14, R12, 0x18, RZ, 0xfc, !PT ;  /* 0x000000180c0e7812 */ /* 0x000fe200078efcff */
[-C--:B------:R-:W-:Y:S01]  /*19a0*/  IMAD R18, R18, R67.reuse, RZ ;  /* 0x0000004312127224 */ /* 0x080fe200078e02ff */
[----:B------:R-:W-:Y:S01]  /*19b0*/  LOP3.LUT R13, R12, 0x1c, RZ, 0xfc, !PT ;  /* 0x0000001c0c0d7812 */ /* 0x000fe200078efcff */
[-C--:B------:R-:W-:Y:S01]  /*19c0*/  IMAD R16, R16, R67.reuse, RZ ;  /* 0x0000004310107224 */ /* 0x080fe200078e02ff */
[C---:B------:R-:W-:Y:S01]  /*19d0*/  LOP3.LUT R11, R12.reuse, 0x8, RZ, 0xfc, !PT ;  /* 0x000000080c0b7812 */ /* 0x040fe200078efcff */
[-C--:B------:R-:W-:Y:S01]  /*19e0*/  IMAD R12, R12, R67.reuse, RZ ;  /* 0x000000430c0c7224 */ /* 0x080fe200078e02ff */
[----:B------:R-:W-:Y:S01]  /*19f0*/  LOP3.LUT R22, R22, 0x30, R7, 0xf8, !PT ;  /* 0x0000003016167812 */ /* 0x000fe200078ef807 */
[-C--:B------:R-:W-:Y:S02]  /*1a00*/  IMAD R13, R13, R67.reuse, RZ ;  /* 0x000000430d0d7224 */ /* 0x080fe400078e02ff */
[-C--:B------:R-:W-:Y:S01]  /*1a10*/  IMAD R14, R14, R67.reuse, RZ ;  /* 0x000000430e0e7224 */ /* 0x080fe200078e02ff */
[----:B------:R-:W-:Y:S01]  /*1a20*/  LOP3.LUT R68, R22, 0x30, R9, 0x78, !PT ;  /* 0x0000003016447812 */ /* 0x000fe200078e7809 */
[----:B------:R-:W-:-:S07]  /*1a30*/  IMAD R67, R11, R67, RZ ;  /* 0x000000430b437224 */ /* 0x000fce00078e02ff */
.L_x_1:
[----:B------:R-:W0:Y:S01]  /*1a40*/  S2R R78, SR_TID.X ;  /* 0x00000000004e7919 */ /* 0x000e220000002100 */
[----:B------:R-:W-:Y:S01]  /*1a50*/  ISETP.GE.AND P0, PT, R11, UR6, PT ;  /* 0x000000060b007c0c */ /* 0x000fe2000bf06270 */
[----:B------:R-:W-:Y:S01]  /*1a60*/  IMAD.WIDE R26, R67, 0x2, R44 ;  /* 0x00000002431a7825 */ /* 0x000fe200078e022c */
[----:B------:R-:W-:Y:S02]  /*1a70*/  PRMT R75, RZ, 0x7610, R75 ;  /* 0x00007610ff4b7816 */ /* 0x000fe4000000004b */
[----:B------:R-:W-:Y:S01]  /*1a80*/  PRMT R76, RZ, 0x7610, R76 ;  /* 0x00007610ff4c7816 */ /* 0x000fe2000000004c */
[----:B------:R-:W-:Y:S01]  /*1a90*/  IMAD.WIDE R24, R12, 0x2, R44 ;  /* 0x000000020c187825 */ /* 0x000fe200078e022c */
[----:B------:R-:W-:-:S07]  /*1aa0*/  PRMT R77, RZ, 0x7610, R77 ;  /* 0x00007610ff4d7816 */ /* 0x000fce000000004d */
[----:B------:R1:W2:Y:S01]  /*1ab0*/  @!P0 LDG.E.U16 R75, desc[UR8][R26.64] ;  /* 0x000000081a4b8981 */ /* 0x0002a2000c1e1500 */
[----:B0-----:R-:W-:Y:S02]  /*1ac0*/  SHF.R.U32.HI R32, RZ, 0x4, R78 ;  /* 0x00000004ff207819 */ /* 0x001fe4000001164e */
[----:B------:R-:W-:Y:S02]  /*1ad0*/  LOP3.LUT R23, R78, 0x1f, RZ, 0xc0, !PT ;  /* 0x0000001f4e177812 */ /* 0x000fe400078ec0ff */
[----:B------:R-:W-:-:S04]  /*1ae0*/  SGXT.U32 R32, R32, 0x2 ;  /* 0x000000022020781a */ /* 0x000fc80000000000 */
[C---:B------:R-:W-:Y:S02]  /*1af0*/  ISETP.GE.AND P1, PT, R32.reuse, UR6, PT ;  /* 0x0000000620007c0c */ /* 0x040fe4000bf26270 */
[----:B------:R-:W-:-:S04]  /*1b00*/  LOP3.LUT R33, R32, 0x4, RZ, 0xfc, !PT ;  /* 0x0000000420217812 */ /* 0x000fc800078efcff */
[----:B------:R-:W-:Y:S02]  /*1b10*/  ISETP.GE.AND P2, PT, R33, UR6, PT ;  /* 0x0000000621007c0c */ /* 0x000fe4000bf46270 */
[----:B------:R-:W-:Y:S02]  /*1b20*/  LOP3.LUT R22, R32, 0xc, RZ, 0xfc, !PT ;  /* 0x0000000c20167812 */ /* 0x000fe400078efcff */
[----:B------:R-:W-:-:S03]  /*1b30*/  ISETP.GE.AND P0, PT, R23, UR6, PT ;  /* 0x0000000617007c0c */ /* 0x000fc6000bf06270 */
[----:B------:R0:W3:Y:S01]  /*1b40*/  @!P1 LDG.E.U16 R76, desc[UR8][R24.64] ;  /* 0x00000008184c9981 */ /* 0x0000e2000c1e1500 */
[----:B------:R-:W-:Y:S01]  /*1b50*/  ISETP.GE.AND P1, PT, R22, UR6, PT ;  /* 0x0000000616007c0c */ /* 0x000fe2000bf26270 */
[----:B------:R-:W-:Y:S01]  /*1b60*/  IMAD.WIDE R22, R18, 0x2, R44 ;  /* 0x0000000212167825 */ /* 0x000fe200078e022c */
[C---:B------:R-:W-:Y:S02]  /*1b70*/  LOP3.LUT R33, R32.reuse, 0x10, RZ, 0xfc, !PT ;  /* 0x0000001020217812 */ /* 0x040fe400078efcff */
[C---:B------:R-:W-:Y:S02]  /*1b80*/  LOP3.LUT R34, R32.reuse, 0x14, RZ, 0xfc, !PT ;  /* 0x0000001420227812 */ /* 0x040fe400078efcff */
[C---:B------:R-:W-:Y:S01]  /*1b90*/  LOP3.LUT R35, R32.reuse, 0x18, RZ, 0xfc, !PT ;  /* 0x0000001820237812 */ /* 0x040fe200078efcff */
[----:B------:R4:W5:Y:S01]  /*1ba0*/  @!P2 LDG.E.U16 R77, desc[UR8][R22.64] ;  /* 0x00000008164da981 */ /* 0x000962000c1e1500 */
[----:B------:R-:W-:Y:S02]  /*1bb0*/  LOP3.LUT R32, R32, 0x1c, RZ, 0xfc, !PT ;  /* 0x0000001c20207812 */ /* 0x000fe400078efcff */
[----:B------:R-:W-:-:S02]  /*1bc0*/  ISETP.GE.AND P3, PT, R33, UR6, PT ;  /* 0x0000000621007c0c */ /* 0x000fc4000bf66270 */
[----:B------:R-:W-:Y:S02]  /*1bd0*/  ISETP.GE.AND P4, PT, R34, UR6, PT ;  /* 0x0000000622007c0c */ /* 0x000fe4000bf86270 */
[----:B------:R-:W-:Y:S02]  /*1be0*/  ISETP.GE.AND P5, PT, R35, UR6, PT ;  /* 0x0000000623007c0c */ /* 0x000fe4000bfa6270 */
[----:B------:R-:W-:Y:S01]  /*1bf0*/  ISETP.GE.AND P2, PT, R32, UR6, PT ;  /* 0x0000000620007c0c */ /* 0x000fe2000bf46270 */
[----:B------:R-:W-:Y:S01]  /*1c00*/  IMAD.WIDE R46, R17, 0x2, R44 ;  /* 0x00000002112e7825 */ /* 0x000fe200078e022c */
[----:B------:R-:W-:Y:S02]  /*1c10*/  PRMT R35, RZ, 0x7610, R35 ;  /* 0x00007610ff237816 */ /* 0x000fe40000000023 */
[----:B------:R-:W-:Y:S01]  /*1c20*/  PRMT R74, RZ, 0x7610, R74 ;  /* 0x00007610ff4a7816 */ /* 0x000fe2000000004a */
[----:B-1----:R-:W-:Y:S01]  /*1c30*/  IMAD.WIDE R26, R16, 0x2, R44 ;  /* 0x00000002101a7825 */ /* 0x002fe200078e022c */
[----:B------:R-:W-:-:S02]  /*1c40*/  PRMT R82, RZ, 0x7610, R82 ;  /* 0x00007610ff527816 */ /* 0x000fc40000000052 */
[----:B------:R-:W-:Y:S01]  /*1c50*/  PRMT R34, RZ, 0x7610, R34 ;  /* 0x00007610ff227816 */ /* 0x000fe20000000022 */
[----:B------:R-:W-:Y:S01]  /*1c60*/  IMAD.WIDE R32, R15, 0x2, R44 ;  /* 0x000000020f207825 */ /* 0x000fe200078e022c */
[----:B------:R-:W-:Y:S01]  /*1c70*/  PRMT R81, RZ, 0x7610, R81 ;  /* 0x00007610ff517816 */ /* 0x000fe20000000051 */
[----:B------:R1:W5:Y:S02]  /*1c80*/  @!P1 LDG.E.U16 R35, desc[UR8][R46.64] ;  /* 0x000000082e239981 */ /* 0x000364000c1e1500 */
[--C-:B0-----:R-:W-:Y:S02]  /*1c90*/  IMAD.WIDE R24, R14, 0x2, R44.reuse ;  /* 0x000000020e187825 */ /* 0x101fe400078e022c */
[----:B------:R-:W5:Y:S02]  /*1ca0*/  @!P3 LDG.E.U16 R74, desc[UR8][R26.64] ;  /* 0x000000081a4ab981 */ /* 0x000f64000c1e1500 */
[----:B----4-:R-:W-:Y:S02]  /*1cb0*/  IMAD.WIDE R22, R13, 0x2, R44 ;  /* 0x000000020d167825 */ /* 0x010fe400078e022c */
[----:B------:R0:W4:Y:S04]  /*1cc0*/  @!P4 LDG.E.U16 R82, desc[UR8][R32.64] ;  /* 0x000000082052c981 */ /* 0x000128000c1e1500 */
[----:B------:R-:W4:Y:S04]  /*1cd0*/  @!P5 LDG.E.U16 R34, desc[UR8][R24.64] ;  /* 0x000000081822d981 */ /* 0x000f28000c1e1500 */
[----:B------:R0:W4:Y:S01]  /*1ce0*/  @!P2 LDG.E.U16 R81, desc[UR8][R22.64] ;  /* 0x000000081651a981 */ /* 0x000122000c1e1500 */
[----:B-1----:R-:W-:-:S02]  /*1cf0*/  IMAD.MOV.U32 R46, RZ, RZ, R52 ;  /* 0x000000ffff2e7224 */ /* 0x002fc400078e0034 */
[----:B------:R-:W-:Y:S01]  /*1d00*/  IMAD.MOV.U32 R47, RZ, RZ, R53 ;  /* 0x000000ffff2f7224 */ /* 0x000fe200078e0035 */
[----:B------:R-:W-:Y:S02]  /*1d10*/  PRMT R80, RZ, 0x7610, R80 ;  /* 0x00007610ff507816 */ /* 0x000fe40000000050 */
[----:B0-----:R-:W-:Y:S01]  /*1d20*/  PRMT R33, RZ, 0x7610, R33 ;  /* 0x00007610ff217816 */ /* 0x001fe20000000021 */
[C---:B------:R-:W-:Y:S01]  /*1d30*/  IMAD.WIDE R52, R69.reuse, 0x2, R46 ;  /* 0x0000000245347825 */ /* 0x040fe200078e022e */
[----:B------:R-:W-:Y:S03]  /*1d40*/  BAR.SYNC.DEFER_BLOCKING 0x0 ;  /* 0x0000000000007b1d */ /* 0x000fe60000010000 */
[----:B------:R-:W-:Y:S01]  /*1d50*/  IMAD.WIDE R22, R69, 0x2, R54 ;  /* 0x0000000245167825 */ /* 0x000fe200078e0236 */
[----:B------:R-:W-:-:S03]  /*1d60*/  PRMT R89, RZ, 0x7610, R89 ;  /* 0x00007610ff597816 */ /* 0x000fc60000000059 */
[C---:B------:R-:W-:Y:S01]  /*1d70*/  IMAD.WIDE R84, R69.reuse, 0x2, R48 ;  /* 0x0000000245547825 */ /* 0x040fe200078e0230 */
[----:B------:R-:W-:Y:S02]  /*1d80*/  PRMT R32, RZ, 0x7610, R32 ;  /* 0x00007610ff207816 */ /* 0x000fe40000000020 */
[----:B------:R-:W-:Y:S01]  /*1d90*/  PRMT R88, RZ, 0x7610, R88 ;  /* 0x00007610ff587816 */ /* 0x000fe20000000058 */
[----:B------:R-:W-:Y:S01]  /*1da0*/  IMAD.WIDE R26, R69, 0x2, R50 ;  /* 0x00000002451a7825 */ /* 0x000fe200078e0232 */
[----:B------:R-:W-:Y:S01]  /*1db0*/  PRMT R83, RZ, 0x7610, R83 ;  /* 0x00007610ff537816 */ /* 0x000fe20000000053 */
[----:B------:R0:W4:Y:S04]  /*1dc0*/  @!P0 LDG.E.U16 R80, desc[UR8][R52.64] ;  /* 0x0000000834508981 */ /* 0x000128000c1e1500 */
[----:B------:R1:W4:Y:S01]  /*1dd0*/  @!P0 LDG.E.U16 R33, desc[UR8][R22.64] ;  /* 0x0000000816218981 */ /* 0x000322000c1e1500 */
[--C-:B0-----:R-:W-:Y:S01]  /*1de0*/  IMAD.MOV.U32 R53, RZ, RZ, R79.reuse ;  /* 0x000000ffff357224 */ /* 0x101fe200078e004f */
[----:B------:R-:W-:Y:S01]  /*1df0*/  PRMT R79, RZ, 0x7610, R79 ;  /* 0x00007610ff4f7816 */ /* 0x000fe2000000004f */
[----:B------:R-:W-:-:S02]  /*1e00*/  IMAD.MOV.U32 R52, RZ, RZ, R72 ;  /* 0x000000ffff347224 */ /* 0x000fc400078e0048 */
[C---:B-1----:R-:W-:Y:S01]  /*1e10*/  IMAD.WIDE R22, R69.reuse, 0x2, R58 ;  /* 0x0000000245167825 */ /* 0x042fe200078e023a */
[----:B------:R-:W-:Y:S02]  /*1e20*/  PRMT R72, RZ, 0x7610, R72 ;  /* 0x00007610ff487816 */ /* 0x000fe40000000048 */
[----:B------:R0:W4:Y:S01]  /*1e30*/  @!P0 LDG.E.U16 R79, desc[UR8][R84.64] ;  /* 0x00000008544f8981 */ /* 0x000122000c1e1500 */
[----:B------:R-:W-:-:S03]  /*1e40*/  IMAD.WIDE R24, R69, 0x2, R52 ;  /* 0x0000000245187825 */ /* 0x000fc600078e0234 */
[----:B------:R1:W4:Y:S01]  /*1e50*/  @!P0 LDG.E.U16 R89, desc[UR8][R22.64] ;  /* 0x0000000816598981 */ /* 0x000322000c1e1500 */
[----:B------:R-:W-:-:S03]  /*1e60*/  IMAD.WIDE R86, R69, 0x2, R60 ;  /* 0x0000000245567825 */ /* 0x000fc600078e023c */
[----:B------:R1:W4:Y:S01]  /*1e70*/  @!P0 LDG.E.U16 R32, desc[UR8][R24.64] ;  /* 0x0000000818208981 */ /* 0x000322000c1e1500 */
[----:B0-----:R-:W-:-:S03]  /*1e80*/  IMAD.WIDE R84, R69, 0x2, R62 ;  /* 0x0000000245547825 */ /* 0x001fc600078e023e */
[----:B------:R0:W4:Y:S01]  /*1e90*/  @!P0 LDG.E.U16 R72, desc[UR8][R26.64] ;  /* 0x000000081a488981 */ /* 0x000122000c1e1500 */
[----:B-1----:R-:W-:Y:S02]  /*1ea0*/  PRMT R23, RZ, 0x7610, R23 ;  /* 0x00007610ff177816 */ /* 0x002fe40000000017 */
[----:B------:R-:W-:Y:S01]  /*1eb0*/  PRMT R22, RZ, 0x7610, R22 ;  /* 0x00007610ff167816 */ /* 0x000fe20000000016 */
[----:B------:R1:W4:Y:S01]  /*1ec0*/  @!P0 LDG.E.U16 R88, desc[UR8][R86.64] ;  /* 0x0000000856588981 */ /* 0x000322000c1e1500 */
[----:B------:R-:W-:-:S03]  /*1ed0*/  IMAD.WIDE R24, R69, 0x2, R56 ;  /* 0x0000000245187825 */ /* 0x000fc600078e0238 */
[----:B------:R1:W4:Y:S01]  /*1ee0*/  @!P0 LDG.E.U16 R23, desc[UR8][R84.64] ;  /* 0x0000000854178981 */ /* 0x000322000c1e1500 */
[----:B0-----:R-:W-:-:S03]  /*1ef0*/  IMAD.WIDE R26, R69, 0x2, R64 ;  /* 0x00000002451a7825 */ /* 0x001fc600078e0240 */
[----:B------:R0:W4:Y:S01]  /*1f00*/  @!P0 LDG.E.U16 R83, desc[UR8][R24.64] ;  /* 0x0000000818538981 */ /* 0x000122000c1e1500 */
[----:B------:R-:W-:Y:S02]  /*1f10*/  IMAD.MOV.U32 R90, RZ, RZ, R20 ;  /* 0x000000ffff5a7224 */ /* 0x000fe400078e0014 */
[----:B-1----:R-:W-:Y:S01]  /*1f20*/  IMAD.MOV.U32 R86, RZ, RZ, R30 ;  /* 0x000000ffff567224 */ /* 0x002fe200078e001e */
[----:B------:R1:W4:Y:S01]  /*1f30*/  @!P0 LDG.E.U16 R22, desc[UR8][R26.64] ;  /* 0x000000081a168981 */ /* 0x000322000c1e1500 */
[----:B------:R-:W-:Y:S02]  /*1f40*/  IMAD.MOV.U32 R87, RZ, RZ, R29 ;  /* 0x000000ffff577224 */ /* 0x000fe400078e001d */
[--C-:B------:R-:W-:Y:S02]  /*1f50*/  IMAD.MOV.U32 R84, RZ, RZ, R28.reuse ;  /* 0x000000ffff547224 */ /* 0x100fe400078e001c */
[----:B------:R-:W-:Y:S01]  /*1f60*/  IMAD.MOV.U32 R85, RZ, RZ, R31 ;  /* 0x000000ffff557224 */ /* 0x000fe200078e001f */
[----:B------:R-:W-:Y:S01]  /*1f70*/  PRMT R28, RZ, 0x7610, R28 ;  /* 0x00007610ff1c7816 */ /* 0x000fe2000000001c */
[----:B------:R-:W-:Y:S01]  /*1f80*/  IMAD.MOV.U32 R91, RZ, RZ, R73 ;  /* 0x000000ffff5b7224 */ /* 0x000fe200078e0049 */
[----:B------:R-:W-:Y:S01]  /*1f90*/  PRMT R29, RZ, 0x7610, R29 ;  /* 0x00007610ff1d7816 */ /* 0x000fe2000000001d */
[----:B0-----:R-:W-:Y:S01]  /*1fa0*/  IMAD.WIDE R24, R69, 0x2, R84 ;  /* 0x0000000245187825 */ /* 0x001fe200078e0254 */
[----:B------:R-:W-:-:S03]  /*1fb0*/  PRMT R20, RZ, 0x7610, R20 ;  /* 0x00007610ff147816 */ /* 0x000fc60000000014 */
[C---:B------:R-:W-:Y:S01]  /*1fc0*/  IMAD.WIDE R30, R69.reuse, 0x2, R86 ;  /* 0x00000002451e7825 */ /* 0x040fe200078e0256 */
[----:B------:R0:W4:Y:S03]  /*1fd0*/  @!P0 LDG.E.U16 R28, desc[UR8][R24.64] ;  /* 0x00000008181c8981 */ /* 0x000126000c1e1500 */
[C---:B-1----:R-:W-:Y:S01]  /*1fe0*/  IMAD.WIDE R26, R69.reuse, 0x2, R90 ;  /* 0x00000002451a7825 */ /* 0x042fe200078e025a */
[----:B------:R1:W4:Y:S03]  /*1ff0*/  @!P0 LDG.E.U16 R29, desc[UR8][R30.64] ;  /* 0x000000081e1d8981 */ /* 0x000326000c1e1500 */
[--C-:B------:R-:W-:Y:S02]  /*2000*/  IMAD.MOV.U32 R92, RZ, RZ, R70.reuse ;  /* 0x000000ffff5c7224 */ /* 0x100fe400078e0046 */
[--C-:B------:R-:W-:Y:S01]  /*2010*/  IMAD.MOV.U32 R93, RZ, RZ, R21.reuse ;  /* 0x000000ffff5d7224 */ /* 0x100fe200078e0015 */
[----:B------:R-:W-:Y:S01]  /*2020*/  PRMT R21, RZ, 0x7610, R21 ;  /* 0x00007610ff157816 */ /* 0x000fe20000000015 */
[----:B------:R1:W4:Y:S01]  /*2030*/  @!P0 LDG.E.U16 R20, desc[UR8][R26.64] ;  /* 0x000000081a148981 */ /* 0x000322000c1e1500 */
[----:B------:R-:W-:Y:S01]  /*2040*/  PRMT R70, RZ, 0x7610, R70 ;  /* 0x00007610ff467816 */ /* 0x000fe20000000046 */
[----:B0-----:R-:W-:Y:S01]  /*2050*/  IMAD.WIDE R24, R69, 0x2, R92 ;  /* 0x0000000245187825 */ /* 0x001fe200078e025c */
[----:B------:R-:W-:-:S03]  /*2060*/  PRMT R73, RZ, 0x7610, R73 ;  /* 0x00007610ff497816 */ /* 0x000fc60000000049 */
[C---:B-1----:R-:W-:Y:S01]  /*2070*/  IMAD.WIDE R30, R69.reuse, 0x2, R2 ;  /* 0x00000002451e7825 */ /* 0x042fe200078e0202 */
[----:B------:R-:W4:Y:S03]  /*2080*/  @!P0 LDG.E.U16 R21, desc[UR8][R24.64] ;  /* 0x0000000818158981 */ /* 0x000f26000c1e1500 */
[----:B------:R-:W-:Y:S01]  /*2090*/  IMAD.WIDE R26, R69, 0x2, R4 ;  /* 0x00000002451a7825 */ /* 0x000fe200078e0204 */
[----:B------:R-:W4:Y:S04]  /*20a0*/  @!P0 LDG.E.U16 R70, desc[UR8][R30.64] ;  /* 0x000000081e468981 */ /* 0x000f28000c1e1500 */
[----:B------:R0:W4:Y:S02]  /*20b0*/  @!P0 LDG.E.U16 R73, desc[UR8][R26.64] ;  /* 0x000000081a498981 */ /* 0x000124000c1e1500 */
[----:B0-----:R-:W0:Y:S01]  /*20c0*/  S2R R26, SR_TID.X ;  /* 0x00000000001a7919 */ /* 0x001e220000002100 */
[----:B------:R-:W-:-:S05]  /*20d0*/  IMAD.SHL.U32 R78, R78, 0x2, RZ ;  /* 0x000000024e4e7824 */ /* 0x000fca00078e00ff */
[----:B------:R-:W-:-:S04]  /*20e0*/  LOP3.LUT R25, R78, 0x7e, RZ, 0xc0, !PT ;  /* 0x0000007e4e197812 */ /* 0x000fc800078ec0ff */
[----:B------:R-:W-:Y:S01]  /*20f0*/  LOP3.LUT R24, R25, 0x10, RZ, 0x3c, !PT ;  /* 0x0000001019187812 */ /* 0x000fe200078e3cff */
[----:B0-----:R-:W-:-:S05]  /*2100*/  IMAD.SHL.U32 R26, R26, 0x2, RZ ;  /* 0x000000021a1a7824 */ /* 0x001fca00078e00ff */
[----:B------:R-:W-:Y:S01]  /*2110*/  LOP3.LUT R26, R26, 0x7e, RZ, 0xc0, !PT ;  /* 0x0000007e1a1a7812 */ /* 0x000fe200078ec0ff */
[----:B--2---:R0:W-:Y:S02]  /*2120*/  STS.U16 [R25+UR5+0x900], R75 ;  /* 0x0009004b19007988 */ /* 0x0041e40008000405 */
[----:B0-----:R-:W-:Y:S02]  /*2130*/  LOP3.LUT R75, R25, 0x20, RZ, 0x3c, !PT ;  /* 0x00000020194b7812 */ /* 0x001fe400078e3cff */
[----:B---3--:R-:W-:Y:S04]  /*2140*/  STS.U16 [R25+UR5+0x800], R76 ;  /* 0x0008004c19007988 */ /* 0x008fe80008000405 */
[----:B-----5:R0:W-:Y:S04]  /*2150*/  STS.U16 [R25+UR5+0xa00], R74 ;  /* 0x000a004a19007988 */ /* 0x0201e80008000405 */
[----:B----4-:R-:W-:Y:S01]  /*2160*/  STS.U16 [R25+UR5+0xb00], R34 ;  /* 0x000b002219007988 */ /* 0x010fe20008000405 */
[----:B0-----:R-:W-:-:S03]  /*2170*/  LOP3.LUT R74, R26, 0x30, RZ, 0x3c, !PT ;  /* 0x000000301a4a7812 */ /* 0x001fc600078e3cff */
[----:B------:R-:W-:Y:S04]  /*2180*/  STS.U16 [R24+UR5+0x880], R77 ;  /* 0x0008804d18007988 */ /* 0x000fe80008000405 */
[----:B------:R-:W-:Y:S04]  /*2190*/  STS.U16 [R24+UR5+0x980], R35 ;  /* 0x0009802318007988 */ /* 0x000fe80008000405 */
[----:B------:R-:W-:Y:S04]  /*21a0*/  STS.U16 [R24+UR5+0xa80], R82 ;  /* 0x000a805218007988 */ /* 0x000fe80008000405 */
[----:B------:R-:W-:Y:S04]  /*21b0*/  STS.U16 [R24+UR5+0xb80], R81 ;  /* 0x000b805118007988 */ /* 0x000fe80008000405 */
[----:B------:R-:W-:Y:S04]  /*21c0*/  STS.U16 [R25+UR5], R80 ;  /* 0x0000005019007988 */ /* 0x000fe80008000405 */
[----:B------:R-:W-:Y:S04]  /*21d0*/  STS.U16 [R25+UR5+0x200], R79 ;  /* 0x0002004f19007988 */ /* 0x000fe80008000405 */
        /* <DEDUP_REMOVED lines=13> */
[----:B------:R0:W-:Y:S01]  /*22b0*/  STS.U16 [R74+UR5+0x780], R73 ;  /* 0x000780494a007988 */ /* 0x0001e20008000405 */
[----:B------:R-:W-:Y:S06]  /*22c0*/  BAR.SYNC.DEFER_BLOCKING 0x0 ;  /* 0x0000000000007b1d */ /* 0x000fec0000010000 */
[----:B------:R-:W-:Y:S04]  /*22d0*/  LDSM.16.MT88.4 R28, [R0+0x800] ;  /* 0x00080000001c783b */ /* 0x000fe80000004200 */
[----:B------:R-:W1:Y:S04]  /*22e0*/  LDSM.16.M88.4 R20, [R68+UR4] ;  /* 0x000000044414783b */ /* 0x000e680008000200 */
[----:B------:R-:W2:Y:S04]  /*22f0*/  LDSM.16.M88.4 R32, [R68+UR4+0x400] ;  /* 0x000400044420783b */ /* 0x000ea80008000200 */
[----:B------:R-:W3:Y:S01]  /*2300*/  LDSM.16.MT88.4 R24, [R0+0xa00] ;  /* 0x000a00000018783b */ /* 0x000ee20000004200 */
[----:B------:R-:W-:-:S05]  /*2310*/  VIADD R66, R66, 0xffffffff ;  /* 0xffffffff42427836 */ /* 0x000fca0000000000 */
[----:B------:R-:W-:Y:S01]  /*2320*/  ISETP.NE.U32.AND P0, PT, R66, RZ, PT ;  /* 0x000000ff4200720c */ /* 0x000fe20003f05070 */
[C---:B0-----:R-:W-:Y:S01]  /*2330*/  IMAD.WIDE R72, R71.reuse, 0x2, R90 ;  /* 0x0000000247487825 */ /* 0x041fe200078e025a */
[----:B------:R-:W-:Y:S01]  /*2340*/  UIADD3 UR6, UR6, -0x20, URZ ;  /* 0xffffffe006067890 */ /* 0x000fe2000fffe03f */
[C---:B-1----:R-:W-:Y:S06]  /*2350*/  HMMA.16816.F32.BF16 R40, R28.reuse, R20, R40 ;  /* 0x000000141c28723c */ /* 0x042fec0000041828 */
[----:B--2---:R-:W-:Y:S01]  /*2360*/  HMMA.16816.F32.BF16 R36, R28, R32, R36 ;  /* 0x000000201c24723c */ /* 0x004fe20000041824 */
[----:B------:R-:W-:-:S04]  /*2370*/  IMAD.WIDE R92, R71, 0x2, R92 ;  /* 0x00000002475c7825 */ /* 0x000fc800078e025c */
[----:B------:R-:W-:-:S04]  /*2380*/  IMAD.WIDE R86, R71, 0x2, R86 ;  /* 0x0000000247567825 */ /* 0x000fc800078e0256 */
[----:B------:R-:W-:-:S04]  /*2390*/  IMAD.WIDE R84, R71, 0x2, R84 ;  /* 0x0000000247547825 */ /* 0x000fc800078e0254 */
[----:B------:R-:W-:-:S04]  /*23a0*/  IMAD.WIDE R78, R71, 0x2, R52 ;  /* 0x00000002474e7825 */ /* 0x000fc800078e0234 */
[----:B------:R-:W-:Y:S01]  /*23b0*/  IMAD.WIDE R46, R71, 0x2, R46 ;  /* 0x00000002472e7825 */ /* 0x000fe200078e022e */
[----:B---3--:R-:W-:Y:S03]  /*23c0*/  HMMA.16816.F32.BF16 R40, R24, R22, R40 ;  /* 0x000000161828723c */ /* 0x008fe60000041828 */
[----:B------:R-:W-:-:S03]  /*23d0*/  IMAD.MOV.U32 R20, RZ, RZ, R72 ;  /* 0x000000ffff147224 */ /* 0x000fc600078e0048 */
[----:B------:R-:W-:Y:S01]  /*23e0*/  HMMA.16816.F32.BF16 R36, R24, R34, R36 ;  /* 0x000000221824723c */ /* 0x000fe20000041824 */
[----:B------:R-:W-:-:S04]  /*23f0*/  IMAD.WIDE R4, R71, 0x2, R4 ;  /* 0x0000000247047825 */ /* 0x000fc800078e0204 */
[----:B------:R-:W-:-:S04]  /*2400*/  IMAD.WIDE R2, R71, 0x2, R2 ;  /* 0x0000000247027825 */ /* 0x000fc800078e0202 */
[----:B------:R-:W-:Y:S02]  /*2410*/  IMAD.MOV.U32 R70, RZ, RZ, R92 ;  /* 0x000000ffff467224 */ /* 0x000fe400078e005c */
[----:B------:R-:W-:Y:S02]  /*2420*/  IMAD.MOV.U32 R21, RZ, RZ, R93 ;  /* 0x000000ffff157224 */ /* 0x000fe400078e005d */
[----:B------:R-:W-:Y:S02]  /*2430*/  IMAD.MOV.U32 R30, RZ, RZ, R86 ;  /* 0x000000ffff1e7224 */ /* 0x000fe400078e0056 */
[----:B------:R-:W-:Y:S02]  /*2440*/  IMAD.MOV.U32 R29, RZ, RZ, R87 ;  /* 0x000000ffff1d7224 */ /* 0x000fe400078e0057 */
[----:B------:R-:W-:-:S04]  /*2450*/  IMAD.WIDE R62, R71, 0x2, R62 ;  /* 0x00000002473e7825 */ /* 0x000fc800078e023e */
[----:B------:R-:W-:Y:S02]  /*2460*/  IMAD.MOV.U32 R28, RZ, RZ, R84 ;  /* 0x000000ffff1c7224 */ /* 0x000fe400078e0054 */
[----:B------:R-:W-:Y:S02]  /*2470*/  IMAD.MOV.U32 R31, RZ, RZ, R85 ;  /* 0x000000ffff1f7224 */ /* 0x000fe400078e0055 */
[----:B------:R-:W-:-:S04]  /*2480*/  IMAD.WIDE R64, R71, 0x2, R64 ;  /* 0x0000000247407825 */ /* 0x000fc800078e0240 */
[----:B------:R-:W-:-:S04]  /*2490*/  IMAD.WIDE R56, R71, 0x2, R56 ;  /* 0x0000000247387825 */ /* 0x000fc800078e0238 */
[----:B------:R-:W-:-:S04]  /*24a0*/  IMAD.WIDE R58, R71, 0x2, R58 ;  /* 0x00000002473a7825 */ /* 0x000fc800078e023a */
[----:B------:R-:W-:-:S04]  /*24b0*/  IMAD.WIDE R60, R71, 0x2, R60 ;  /* 0x00000002473c7825 */ /* 0x000fc800078e023c */
[----:B------:R-:W-:-:S04]  /*24c0*/  IMAD.WIDE R48, R71, 0x2, R48 ;  /* 0x0000000247307825 */ /* 0x000fc800078e0230 */
[----:B------:R-:W-:-:S04]  /*24d0*/  IMAD.WIDE R50, R71, 0x2, R50 ;  /* 0x0000000247327825 */ /* 0x000fc800078e0232 */
[----:B------:R-:W-:-:S04]  /*24e0*/  IMAD.WIDE R54, R71, 0x2, R54 ;  /* 0x0000000247367825 */ /* 0x000fc800078e0236 */
[----:B------:R-:W-:Y:S02]  /*24f0*/  IMAD.MOV.U32 R72, RZ, RZ, R78 ;  /* 0x000000ffff487224 */ /* 0x000fe400078e004e */
[----:B------:R-:W-:-:S04]  /*2500*/  IMAD.WIDE R44, R19, 0x2, R44 ;  /* 0x00000002132c7825 */ /* 0x000fc800078e022c */
[----:B------:R-:W-:Y:S02]  /*2510*/  IMAD.MOV.U32 R52, RZ, RZ, R46 ;  /* 0x000000ffff347224 */ /* 0x000fe400078e002e */
[----:B------:R-:W-:Y:S01]  /*2520*/  IMAD.MOV.U32 R53, RZ, RZ, R47 ;  /* 0x000000ffff357224 */ /* 0x000fe200078e002f */
[----:B------:R-:W-:Y:S06]  /*2530*/  @P0 BRA `(.L_x_1) ;  /* 0xfffffff400400947 */ /* 0x000fec000383ffff */
[----:B------:R-:W-:Y:S02]  /*2540*/  F2FP.BF16.F32.PACK_AB R39, R39, R43 ;  /* 0x0000002b2727723e */ /* 0x000fe400000010ff */
[----:B------:R-:W-:Y:S02]  /*2550*/  F2FP.BF16.F32.PACK_AB R38, R38, R42 ;  /* 0x0000002a2626723e */ /* 0x000fe400000010ff */
[----:B------:R-:W-:Y:S02]  /*2560*/  F2FP.BF16.F32.PACK_AB R37, R37, R41 ;  /* 0x000000292525723e */ /* 0x000fe400000010ff */
[----:B------:R-:W-:-:S07]  /*2570*/  F2FP.BF16.F32.PACK_AB R36, R36, R40 ;  /* 0x000000282424723e */ /* 0x000fce00000010ff */
.L_x_0:
[----:B------:R-:W0:Y:S01]  /*2580*/  S2R R5, SR_TID.X ;  /* 0x0000000000057919 */ /* 0x000e220000002100 */
[----:B------:R-:W-:Y:S01]  /*2590*/  LOP3.LUT R8, R8, 0x40, RZ, 0xc0, !PT ;  /* 0x0000004008087812 */ /* 0x000fe200078ec0ff */
[----:B------:R-:W-:Y:S01]  /*25a0*/  ULDC UR4, c[0x0][0x244] ;  /* 0x0000910000047ab9 */ /* 0x000fe20000000800 */
[----:B------:R-:W-:Y:S01]  /*25b0*/  LOP3.LUT R9, R9, 0x3c, RZ, 0xc0, !PT ;  /* 0x0000003c09097812 */ /* 0x000fe200078ec0ff */
[----:B------:R-:W-:Y:S01]  /*25c0*/  ULDC.64 UR6, c[0x0][0x220] ;  /* 0x0000880000067ab9 */ /* 0x000fe20000000a00 */
[----:B------:R-:W-:Y:S01]  /*25d0*/  ULDC.64 UR10, c[0x0][0x228] ;  /* 0x00008a00000a7ab9 */ /* 0x000fe20000000a00 */
[----:B------:R-:W-:Y:S01]  /*25e0*/  BAR.SYNC.DEFER_BLOCKING 0x0 ;  /* 0x0000000000007b1d */ /* 0x000fe20000010000 */
[----:B------:R-:W-:Y:S02]  /*25f0*/  ISETP.GE.AND P0, PT, R10, UR10, PT ;  /* 0x0000000a0a007c0c */ /* 0x000fe4000bf06270 */
[----:B0-----:R-:W-:Y:S02]  /*2600*/  SHF.R.S32.HI R0, RZ, 0x3, R5 ;  /* 0x00000003ff007819 */ /* 0x001fe40000011405 */
[----:B------:R-:W-:-:S02]  /*2610*/  LOP3.LUT R3, R5, 0x20, RZ, 0xc0, !PT ;  /* 0x0000002005037812 */ /* 0x000fc400078ec0ff */
[----:B------:R-:W-:Y:S02]  /*2620*/  SGXT R0, R0, 0x1 ;  /* 0x000000010000781a */ /* 0x000fe40000000200 */
[----:B------:R-:W-:Y:S01]  /*2630*/  SHF.R.U32.HI R13, RZ, 0x4, R5 ;  /* 0x00000004ff0d7819 */ /* 0x000fe20000011605 */
[C---:B------:R-:W-:Y:S01]  /*2640*/  IMAD R8, R3.reuse, 0x4, R8 ;  /* 0x0000000403087824 */ /* 0x040fe200078e0208 */
[----:B------:R-:W-:Y:S01]  /*2650*/  LOP3.LUT R0, R0, 0x140, RZ, 0xc0, !PT ;  /* 0x0000014000007812 */ /* 0x000fe200078ec0ff */
[----:B------:R-:W-:Y:S01]  /*2660*/  IMAD.SHL.U32 R2, R3, 0x2, RZ ;  /* 0x0000000203027824 */ /* 0x000fe200078e00ff */
[----:B------:R-:W-:Y:S01]  /*2670*/  SGXT.U32 R13, R13, 0x2 ;  /* 0x000000020d0d781a */ /* 0x000fe20000000000 */
[----:B------:R-:W-:Y:S01]  /*2680*/  IMAD.IADD R9, R9, 0x1, R8 ;  /* 0x0000000109097824 */ /* 0x000fe200078e0208 */
[----:B------:R-:W-:Y:S02]  /*2690*/  LOP3.LUT R7, R0, 0x38, R7, 0xf8, !PT ;  /* 0x0000003800077812 */ /* 0x000fe400078ef807 */
[----:B------:R-:W-:-:S02]  /*26a0*/  SHF.R.S32.HI R0, RZ, 0x4, R5 ;  /* 0x00000004ff007819 */ /* 0x000fc40000011405 */
[----:B------:R-:W-:Y:S01]  /*26b0*/  LOP3.LUT R7, R7, R2, RZ, 0x3c, !PT ;  /* 0x0000000207077212 */ /* 0x000fe200078e3cff */
[----:B------:R-:W-:Y:S01]  /*26c0*/  STS [R9+UR5], R36 ;  /* 0x0000002409007988 */ /* 0x000fe20008000805 */
[C---:B------:R-:W-:Y:S02]  /*26d0*/  LOP3.LUT R2, R9.reuse, 0x4, RZ, 0x3c, !PT ;  /* 0x0000000409027812 */ /* 0x040fe400078e3cff */
[C---:B------:R-:W-:Y:S02]  /*26e0*/  LOP3.LUT R3, R9.reuse, 0x40, RZ, 0x3c, !PT ;  /* 0x0000004009037812 */ /* 0x040fe400078e3cff */
[----:B------:R-:W-:Y:S01]  /*26f0*/  LOP3.LUT R4, R9, 0x44, RZ, 0x3c, !PT ;  /* 0x0000004409047812 */ /* 0x000fe200078e3cff */
[----:B------:R0:W-:Y:S01]  /*2700*/  STS [R2+UR5+0x200], R37 ;  /* 0x0002002502007988 */ /* 0x0001e20008000805 */
[----:B------:R-:W-:Y:S02]  /*2710*/  SGXT R0, R0, 0x1 ;  /* 0x000000010000781a */ /* 0x000fe40000000200 */
[----:B------:R-:W-:Y:S01]  /*2720*/  LOP3.LUT R20, R6, 0x1c, R13, 0xfe, !PT ;  /* 0x0000001c06147812 */ /* 0x000fe200078efe0d */
[----:B------:R1:W-:Y:S01]  /*2730*/  STS [R3+UR5+0x100], R38 ;  /* 0x0001002603007988 */ /* 0x0003e20008000805 */
[----:B------:R-:W-:Y:S01]  /*2740*/  LOP3.LUT R11, R7, 0x204, R0, 0xf8, !PT ;  /* 0x00000204070b7812 */ /* 0x000fe200078ef800 */
[----:B------:R-:W-:Y:S01]  /*2750*/  IMAD R0, R10, UR4, RZ ;  /* 0x000000040a007c24 */ /* 0x000fe2000f8e02ff */
[----:B------:R-:W-:Y:S01]  /*2760*/  ULDC UR4, c[0x0][0x248] ;  /* 0x0000920000047ab9 */ /* 0x000fe20000000800 */
[----:B------:R2:W-:Y:S01]  /*2770*/  STS [R4+UR5+0x300], R39 ;  /* 0x0003002704007988 */ /* 0x0005e20008000805 */
[----:B------:R-:W-:Y:S01]  /*2780*/  LOP3.LUT R12, R11, 0x4, RZ, 0x3c, !PT ;  /* 0x000000040b0c7812 */ /* 0x000fe200078e3cff */
[----:B------:R-:W-:Y:S01]  /*2790*/  IMAD R15, R20, UR4, RZ ;  /* 0x00000004140f7c24 */ /* 0x000fe2000f8e02ff */
[----:B------:R-:W-:Y:S01]  /*27a0*/  BAR.SYNC.DEFER_BLOCKING 0x0 ;  /* 0x0000000000007b1d */ /* 0x000fe20000010000 */
[----:B------:R-:W-:-:S02]  /*27b0*/  LEA R16, P1, R0, UR6, 0x1 ;  /* 0x0000000600107c11 */ /* 0x000fc4000f8208ff */
[----:B0-----:R-:W-:Y:S02]  /*27c0*/  LOP3.LUT R2, R6, R13, RZ, 0xfc, !PT ;  /* 0x0000000d06027212 */ /* 0x001fe400078efcff */
[----:B------:R-:W-:Y:S02]  /*27d0*/  LEA.HI.X.SX32 R18, R0, UR7, 0x1, P1 ;  /* 0x0000000700127c11 */ /* 0x000fe400088f0eff */
[--C-:B------:R-:W-:Y:S01]  /*27e0*/  LOP3.LUT R0, R6, 0x4, R13.reuse, 0xfe, !PT ;  /* 0x0000000406007812 */ /* 0x100fe200078efe0d */
[C---:B-1----:R-:W-:Y:S01]  /*27f0*/  IMAD R3, R2.reuse, UR4, RZ ;  /* 0x0000000402037c24 */ /* 0x042fe2000f8e02ff */
[----:B------:R-:W-:Y:S02]  /*2800*/  ISETP.LT.AND P1, PT, R2, UR11, !P0 ;  /* 0x0000000b02007c0c */ /* 0x000fe4000c721270 */
[C---:B------:R-:W-:Y:S01]  /*2810*/  ISETP.LT.AND P4, PT, R0.reuse, UR11, !P0 ;  /* 0x0000000b00007c0c */ /* 0x040fe2000c781270 */
[----:B------:R-:W-:Y:S01]  /*2820*/  IMAD R5, R0, UR4, RZ ;  /* 0x0000000400057c24 */ /* 0x000fe2000f8e02ff */
[----:B------:R-:W-:-:S02]  /*2830*/  LOP3.LUT R0, R6, 0x18, R13, 0xfe, !PT ;  /* 0x0000001806007812 */ /* 0x000fc400078efe0d */
[C-C-:B------:R-:W-:Y:S02]  /*2840*/  LOP3.LUT R9, R6.reuse, 0x14, R13.reuse, 0xfe, !PT ;  /* 0x0000001406097812 */ /* 0x140fe400078efe0d */
[--C-:B------:R-:W-:Y:S01]  /*2850*/  LOP3.LUT R7, R6, 0x10, R13.reuse, 0xfe, !PT ;  /* 0x0000001006077812 */ /* 0x100fe200078efe0d */
[----:B------:R-:W-:Y:S01]  /*2860*/  IMAD R14, R0, UR4, RZ ;  /* 0x00000004000e7c24 */ /* 0x000fe2000f8e02ff */
[C-C-:B------:R-:W-:Y:S02]  /*2870*/  LOP3.LUT R8, R6.reuse, 0xc, R13.reuse, 0xfe, !PT ;  /* 0x0000000c06087812 */ /* 0x140fe400078efe0d */
[-C--:B------:R-:W-:Y:S02]  /*2880*/  LEA R2, P2, R3, R16.reuse, 0x1 ;  /* 0x0000001003027211 */ /* 0x080fe400078408ff */
[----:B------:R-:W-:Y:S01]  /*2890*/  LOP3.LUT R6, R6, 0x8, R13, 0xfe, !PT ;  /* 0x0000000806067812 */ /* 0x000fe200078efe0d */
[----:B------:R-:W0:Y:S01]  /*28a0*/  LDS R17, [R11+UR5] ;  /* 0x000000050b117984 */ /* 0x000e220008000800 */
[----:B--2---:R-:W-:Y:S01]  /*28b0*/  LEA R4, P3, R5, R16, 0x1 ;  /* 0x0000001005047211 */ /* 0x004fe200078608ff */
[----:B------:R-:W-:Y:S01]  /*28c0*/  IMAD R13, R9, UR4, RZ ;  /* 0x00000004090d7c24 */ /* 0x000fe2000f8e02ff */
[-C--:B------:R-:W-:Y:S01]  /*28d0*/  LEA.HI.X.SX32 R3, R3, R18.reuse, 0x1, P2 ;  /* 0x0000001203037211 */ /* 0x080fe200010f0eff */
[----:B------:R-:W1:Y:S01]  /*28e0*/  LDS R21, [R12+UR5] ;  /* 0x000000050c157984 */ /* 0x000e620008000800 */
[----:B------:R-:W-:Y:S01]  /*28f0*/  IMAD R10, R6, UR4, RZ ;  /* 0x00000004060a7c24 */ /* 0x000fe2000f8e02ff */
[----:B------:R-:W-:-:S02]  /*2900*/  LEA.HI.X.SX32 R5, R5, R18, 0x1, P3 ;  /* 0x0000001205057211 */ /* 0x000fc400018f0eff */
[----:B------:R2:W3:Y:S01]  /*2910*/  LDS R19, [R11+UR5+0x80] ;  /* 0x000080050b137984 */ /* 0x0004e20008000800 */
[----:B------:R-:W-:Y:S02]  /*2920*/  ISETP.LT.AND P5, PT, R6, UR11, !P0 ;  /* 0x0000000b06007c0c */ /* 0x000fe4000c7a1270 */
[----:B------:R-:W-:Y:S01]  /*2930*/  LEA R6, P6, R10, R16, 0x1 ;  /* 0x000000100a067211 */ /* 0x000fe200078c08ff */
[----:B------:R4:W5:Y:S01]  /*2940*/  LDS R23, [R12+UR5+0x80] ;  /* 0x000080050c177984 */ /* 0x0009620008000800 */
[C---:B------:R-:W-:Y:S01]  /*2950*/  ISETP.LT.AND P3, PT, R7.reuse, UR11, !P0 ;  /* 0x0000000b07007c0c */ /* 0x040fe2000c761270 */
[----:B--2---:R-:W-:Y:S02]  /*2960*/  IMAD R11, R8, UR4, RZ ;  /* 0x00000004080b7c24 */ /* 0x004fe4000f8e02ff */
[----:B----4-:R-:W-:Y:S01]  /*2970*/  IMAD R12, R7, UR4, RZ ;  /* 0x00000004070c7c24 */ /* 0x010fe2000f8e02ff */
[----:B------:R-:W-:Y:S01]  /*2980*/  LEA.HI.X.SX32 R7, R10, R18, 0x1, P6 ;  /* 0x000000120a077211 */ /* 0x000fe200030f0eff */
[----:B0-----:R0:W-:Y:S04]  /*2990*/  @P1 STG.E.U16 desc[UR8][R2.64], R17 ;  /* 0x0000001102001986 */ /* 0x0011e8000c101508 */
[----:B-1----:R1:W-:Y:S01]  /*29a0*/  @P4 STG.E.U16 desc[UR8][R4.64], R21 ;  /* 0x0000001504004986 */ /* 0x0023e2000c101508 */
[----:B------:R-:W-:-:S02]  /*29b0*/  ISETP.LT.AND P4, PT, R8, UR11, !P0 ;  /* 0x0000000b08007c0c */ /* 0x000fc4000c781270 */
[-C--:B------:R-:W-:Y:S01]  /*29c0*/  LEA R8, P6, R13, R16.reuse, 0x1 ;  /* 0x000000100d087211 */ /* 0x080fe200078c08ff */
[----:B---3--:R2:W-:Y:S01]  /*29d0*/  @P5 STG.E.U16 desc[UR8][R6.64], R19 ;  /* 0x0000001306005986 */ /* 0x0085e2000c101508 */
[-C--:B0-----:R-:W-:Y:S02]  /*29e0*/  LEA R2, P1, R11, R16.reuse, 0x1 ;  /* 0x000000100b027211 */ /* 0x081fe400078208ff */
[----:B------:R-:W-:Y:S02]  /*29f0*/  PRMT R17, R17, 0x7632, R17 ;  /* 0x0000763211117816 */ /* 0x000fe40000000011 */
[----:B-1----:R-:W-:Y:S02]  /*2a00*/  LEA R4, P2, R12, R16, 0x1 ;  /* 0x000000100c047211 */ /* 0x002fe400078408ff */
[----:B------:R-:W-:Y:S02]  /*2a10*/  LEA.HI.X.SX32 R3, R11, R18, 0x1, P1 ;  /* 0x000000120b037211 */ /* 0x000fe400008f0eff */
[----:B------:R-:W-:-:S02]  /*2a20*/  LEA R10, P1, R14, R16, 0x1 ;  /* 0x000000100e0a7211 */ /* 0x000fc400078208ff */
[-C--:B------:R-:W-:Y:S01]  /*2a30*/  LEA.HI.X.SX32 R5, R12, R18.reuse, 0x1, P2 ;  /* 0x000000120c057211 */ /* 0x080fe200010f0eff */
[----:B-----5:R2:W-:Y:S01]  /*2a40*/  @P4 STG.E.U16 desc[UR8][R2.64], R23 ;  /* 0x0000001702004986 */ /* 0x0205e2000c101508 */
[----:B------:R-:W-:Y:S02]  /*2a50*/  ISETP.LT.AND P2, PT, R9, UR11, !P0 ;  /* 0x0000000b09007c0c */ /* 0x000fe4000c741270 */
[-C--:B------:R-:W-:Y:S01]  /*2a60*/  LEA.HI.X.SX32 R11, R14, R18.reuse, 0x1, P1 ;  /* 0x000000120e0b7211 */ /* 0x080fe200008f0eff */
[----:B------:R2:W-:Y:S01]  /*2a70*/  @P3 STG.E.U16 desc[UR8][R4.64], R17 ;  /* 0x0000001104003986 */ /* 0x0005e2000c101508 */
[----:B------:R-:W-:Y:S02]  /*2a80*/  ISETP.LT.AND P1, PT, R0, UR11, !P0 ;  /* 0x0000000b00007c0c */ /* 0x000fe4000c721270 */
[----:B------:R-:W-:Y:S02]  /*2a90*/  ISETP.LT.AND P0, PT, R20, UR11, !P0 ;  /* 0x0000000b14007c0c */ /* 0x000fe4000c701270 */
[----:B------:R-:W-:-:S02]  /*2aa0*/  LEA.HI.X.SX32 R9, R13, R18, 0x1, P6 ;  /* 0x000000120d097211 */ /* 0x000fc400030f0eff */
[----:B------:R-:W-:Y:S02]  /*2ab0*/  PRMT R21, R21, 0x7632, R21 ;  /* 0x0000763215157816 */ /* 0x000fe40000000015 */
[----:B------:R-:W-:Y:S02]  /*2ac0*/  PRMT R0, R19, 0x7632, R0 ;  /* 0x0000763213007816 */ /* 0x000fe40000000000 */
[C---:B------:R-:W-:Y:S01]  /*2ad0*/  LEA R12, P6, R15.reuse, R16, 0x1 ;  /* 0x000000100f0c7211 */ /* 0x040fe200078c08ff */
[----:B------:R2:W-:Y:S03]  /*2ae0*/  @P2 STG.E.U16 desc[UR8][R8.64], R21 ;  /* 0x0000001508002986 */ /* 0x0005e6000c101508 */
[----:B------:R-:W-:Y:S01]  /*2af0*/  LEA.HI.X.SX32 R13, R15, R18, 0x1, P6 ;  /* 0x000000120f0d7211 */ /* 0x000fe200030f0eff */
[----:B------:R2:W-:Y:S01]  /*2b00*/  @P1 STG.E.U16 desc[UR8][R10.64], R0 ;  /* 0x000000000a001986 */ /* 0x0005e2000c101508 */
[----:B------:R-:W-:Y:S07]  /*2b10*/  @!P0 EXIT ;  /* 0x000000000000894d */ /* 0x000fee0003800000 */
[----:B--2---:R-:W-:-:S05]  /*2b20*/  PRMT R6, R23, 0x7632, R6 ;  /* 0x0000763217067816 */ /* 0x004fca0000000006 */
[----:B------:R-:W-:Y:S01]  /*2b30*/  STG.E.U16 desc[UR8][R12.64], R6 ;  /* 0x000000060c007986 */ /* 0x000fe2000c101508 */
[----:B------:R-:W-:Y:S05]  /*2b40*/  EXIT ;  /* 0x000000000000794d */ /* 0x000fea0003800000 */
.L_x_2:
[----:B------:R-:W-:-:S00]  /*2b50*/  BRA `(.L_x_2) ;  /* 0xfffffffc00fc7947 */ /* 0x000fc0000383ffff */
[----:B------:R-:W-:-:S00]  /*2b60*/  NOP ;  /* 0x0000000000007918 */ /* 0x000fc00000000000 */
        /* <DEDUP_REMOVED lines=9> */
.L_x_3:


//--------------------- .nv.shared.matmul_kernel  --------------------------
	.section	.nv.shared.matmul_kernel,"aw",@nobits
	.sectionflags	@""
	.align	16
	.zero		1024


//--------------------- .nv.shared.reserved.0     --------------------------
	.section	.nv.shared.reserved.0,"aw",@nobits
	.weak		__nv_reservedSMEM_offset_0_alias
	.size		__nv_reservedSMEM_offset_0_alias, 0, 0
	.other		__nv_reservedSMEM_offset_0_alias,@"STO_CUDA_RESERVED_SHARED STV_DEFAULT"
__nv_reservedSMEM_offset_0_alias:
	.zero		0


//--------------------- .nv.constant0.matmul_kernel --------------------------
	.section	.nv.constant0.matmul_kernel,"a",@progbits
	.sectionflags	@""
	.align	4
.nv.constant0.matmul_kernel:
	.zero		608


//--------------------- SYMBOLS --------------------------

	.type		.nv.reservedSmem.offset0,@object
	.size		.nv.reservedSmem.offset0,0x4
